//
// Generated by NVIDIA NVVM Compiler
//
// Compiler Build ID: CL-36424714
// Cuda compilation tools, release 13.0, V13.0.88
// Based on NVVM 20.0.0
//

.version 9.0
.target sm_100
.address_size 64

	// .globl	_Z10seq_matmulPKfS0_Pfi

.visible .entry _Z10seq_matmulPKfS0_Pfi(
	.param .u64 .ptr .align 1 _Z10seq_matmulPKfS0_Pfi_param_0,
	.param .u64 .ptr .align 1 _Z10seq_matmulPKfS0_Pfi_param_1,
	.param .u64 .ptr .align 1 _Z10seq_matmulPKfS0_Pfi_param_2,
	.param .u32 _Z10seq_matmulPKfS0_Pfi_param_3
)
{
	.reg .pred 	%p<12>;
	.reg .b32 	%r<82>;
	.reg .b32 	%f<67>;
	.reg .b64 	%rd<57>;

	ld.param.u64 	%rd5, [_Z10seq_matmulPKfS0_Pfi_param_0];
	ld.param.u64 	%rd6, [_Z10seq_matmulPKfS0_Pfi_param_1];
	ld.param.u64 	%rd4, [_Z10seq_matmulPKfS0_Pfi_param_2];
	ld.param.u32 	%r50, [_Z10seq_matmulPKfS0_Pfi_param_3];
	cvta.to.global.u64 	%rd1, %rd6;
	cvta.to.global.u64 	%rd2, %rd5;
	setp.lt.s32 	%p1, %r50, 1;
	@%p1 bra 	$L__BB0_16;
	add.s32 	%r1, %r50, -1;
	and.b32  	%r2, %r50, 7;
	and.b32  	%r3, %r50, 3;
	and.b32  	%r4, %r50, 2147483640;
	neg.s32 	%r5, %r4;
	shl.b32 	%r6, %r50, 3;
	shl.b32 	%r7, %r50, 1;
	mul.lo.s32 	%r8, %r50, 3;
	shl.b32 	%r9, %r50, 2;
	mul.lo.s32 	%r10, %r50, 5;
	mul.lo.s32 	%r11, %r50, 6;
	mul.lo.s32 	%r12, %r50, 7;
	cvta.to.global.u64 	%rd3, %rd4;
	mov.b32 	%r67, 0;
$L__BB0_2:
	mul.lo.s32 	%r14, %r67, %r50;
	mov.b32 	%r68, 0;
	cvt.u64.u32 	%rd44, %r14;
$L__BB0_3:
	setp.lt.u32 	%p2, %r1, 7;
	mov.f32 	%f66, 0f00000000;
	mov.b32 	%r80, 0;
	@%p2 bra 	$L__BB0_6;
	add.s32 	%r77, %r50, %r68;
	add.s32 	%r76, %r7, %r68;
	add.s32 	%r75, %r8, %r68;
	add.s32 	%r74, %r9, %r68;
	add.s32 	%r73, %r10, %r68;
	add.s32 	%r72, %r11, %r68;
	add.s32 	%r71, %r12, %r68;
	mov.f32 	%f66, 0f00000000;
	mov.u32 	%r69, %r14;
	mov.u32 	%r70, %r68;
	mov.u32 	%r78, %r5;
$L__BB0_5:
	.pragma "nounroll";
	mul.wide.u32 	%rd7, %r69, 4;
	add.s64 	%rd8, %rd2, %rd7;
	ld.global.f32 	%f16, [%rd8];
	mul.wide.u32 	%rd9, %r70, 4;
	add.s64 	%rd10, %rd1, %rd9;
	ld.global.f32 	%f17, [%rd10];
	fma.rn.f32 	%f18, %f16, %f17, %f66;
	ld.global.f32 	%f19, [%rd8+4];
	mul.wide.u32 	%rd11, %r77, 4;
	add.s64 	%rd12, %rd1, %rd11;
	ld.global.f32 	%f20, [%rd12];
	fma.rn.f32 	%f21, %f19, %f20, %f18;
	ld.global.f32 	%f22, [%rd8+8];
	mul.wide.u32 	%rd13, %r76, 4;
	add.s64 	%rd14, %rd1, %rd13;
	ld.global.f32 	%f23, [%rd14];
	fma.rn.f32 	%f24, %f22, %f23, %f21;
	ld.global.f32 	%f25, [%rd8+12];
	mul.wide.u32 	%rd15, %r75, 4;
	add.s64 	%rd16, %rd1, %rd15;
	ld.global.f32 	%f26, [%rd16];
	fma.rn.f32 	%f27, %f25, %f26, %f24;
	ld.global.f32 	%f28, [%rd8+16];
	mul.wide.u32 	%rd17, %r74, 4;
	add.s64 	%rd18, %rd1, %rd17;
	ld.global.f32 	%f29, [%rd18];
	fma.rn.f32 	%f30, %f28, %f29, %f27;
	ld.global.f32 	%f31, [%rd8+20];
	mul.wide.u32 	%rd19, %r73, 4;
	add.s64 	%rd20, %rd1, %rd19;
	ld.global.f32 	%f32, [%rd20];
	fma.rn.f32 	%f33, %f31, %f32, %f30;
	ld.global.f32 	%f34, [%rd8+24];
	mul.wide.u32 	%rd21, %r72, 4;
	add.s64 	%rd22, %rd1, %rd21;
	ld.global.f32 	%f35, [%rd22];
	fma.rn.f32 	%f36, %f34, %f35, %f33;
	ld.global.f32 	%f37, [%rd8+28];
	mul.wide.u32 	%rd23, %r71, 4;
	add.s64 	%rd24, %rd1, %rd23;
	ld.global.f32 	%f38, [%rd24];
	fma.rn.f32 	%f66, %f37, %f38, %f36;
	add.s32 	%r78, %r78, 8;
	add.s32 	%r77, %r77, %r6;
	add.s32 	%r76, %r76, %r6;
	add.s32 	%r75, %r75, %r6;
	add.s32 	%r74, %r74, %r6;
	add.s32 	%r73, %r73, %r6;
	add.s32 	%r72, %r72, %r6;
	add.s32 	%r71, %r71, %r6;
	add.s32 	%r70, %r70, %r6;
	add.s32 	%r69, %r69, 8;
	setp.ne.s32 	%p3, %r78, 0;
	mov.u32 	%r80, %r4;
	@%p3 bra 	$L__BB0_5;
$L__BB0_6:
	setp.eq.s32 	%p4, %r2, 0;
	@%p4 bra 	$L__BB0_14;
	add.s32 	%r54, %r2, -1;
	setp.lt.u32 	%p5, %r54, 3;
	@%p5 bra 	$L__BB0_9;
	add.s32 	%r55, %r80, %r14;
	mul.wide.u32 	%rd25, %r55, 4;
	add.s64 	%rd26, %rd2, %rd25;
	ld.global.f32 	%f40, [%rd26];
	mad.lo.s32 	%r56, %r80, %r50, %r68;
	mul.wide.u32 	%rd27, %r56, 4;
	add.s64 	%rd28, %rd1, %rd27;
	ld.global.f32 	%f41, [%rd28];
	fma.rn.f32 	%f42, %f40, %f41, %f66;
	cvt.u64.u32 	%rd30, %r80;
	add.s64 	%rd31, %rd30, %rd44;
	shl.b64 	%rd32, %rd31, 2;
	add.s64 	%rd33, %rd2, %rd32;
	ld.global.f32 	%f43, [%rd33+4];
	add.s32 	%r57, %r56, %r50;
	mul.wide.u32 	%rd34, %r57, 4;
	add.s64 	%rd35, %rd1, %rd34;
	ld.global.f32 	%f44, [%rd35];
	fma.rn.f32 	%f45, %f43, %f44, %f42;
	ld.global.f32 	%f46, [%rd33+8];
	add.s32 	%r58, %r57, %r50;
	mul.wide.u32 	%rd36, %r58, 4;
	add.s64 	%rd37, %rd1, %rd36;
	ld.global.f32 	%f47, [%rd37];
	fma.rn.f32 	%f48, %f46, %f47, %f45;
	ld.global.f32 	%f49, [%rd33+12];
	add.s32 	%r59, %r58, %r50;
	mul.wide.u32 	%rd38, %r59, 4;
	add.s64 	%rd39, %rd1, %rd38;
	ld.global.f32 	%f50, [%rd39];
	fma.rn.f32 	%f66, %f49, %f50, %f48;
	add.s32 	%r80, %r80, 4;
$L__BB0_9:
	setp.eq.s32 	%p6, %r3, 0;
	@%p6 bra 	$L__BB0_14;
	setp.eq.s32 	%p7, %r3, 1;
	@%p7 bra 	$L__BB0_12;
	add.s32 	%r60, %r80, %r14;
	mul.wide.u32 	%rd40, %r60, 4;
	add.s64 	%rd41, %rd2, %rd40;
	ld.global.f32 	%f52, [%rd41];
	mad.lo.s32 	%r61, %r80, %r50, %r68;
	mul.wide.u32 	%rd42, %r61, 4;
	add.s64 	%rd43, %rd1, %rd42;
	ld.global.f32 	%f53, [%rd43];
	fma.rn.f32 	%f54, %f52, %f53, %f66;
	cvt.u64.u32 	%rd45, %r80;
	add.s64 	%rd46, %rd45, %rd44;
	shl.b64 	%rd47, %rd46, 2;
	add.s64 	%rd48, %rd2, %rd47;
	ld.global.f32 	%f55, [%rd48+4];
	add.s32 	%r62, %r61, %r50;
	mul.wide.u32 	%rd49, %r62, 4;
	add.s64 	%rd50, %rd1, %rd49;
	ld.global.f32 	%f56, [%rd50];
	fma.rn.f32 	%f66, %f55, %f56, %f54;
	add.s32 	%r80, %r80, 2;
$L__BB0_12:
	and.b32  	%r63, %r50, 1;
	setp.eq.b32 	%p8, %r63, 1;
	not.pred 	%p9, %p8;
	@%p9 bra 	$L__BB0_14;
	add.s32 	%r64, %r80, %r14;
	mul.wide.u32 	%rd51, %r64, 4;
	add.s64 	%rd52, %rd2, %rd51;
	ld.global.f32 	%f57, [%rd52];
	mad.lo.s32 	%r65, %r80, %r50, %r68;
	mul.wide.u32 	%rd53, %r65, 4;
	add.s64 	%rd54, %rd1, %rd53;
	ld.global.f32 	%f58, [%rd54];
	fma.rn.f32 	%f66, %f57, %f58, %f66;
$L__BB0_14:
	add.s32 	%r66, %r68, %r14;
	mul.wide.u32 	%rd55, %r66, 4;
	add.s64 	%rd56, %rd3, %rd55;
	st.global.f32 	[%rd56], %f66;
	add.s32 	%r68, %r68, 1;
	setp.ne.s32 	%p10, %r68, %r50;
	@%p10 bra 	$L__BB0_3;
	add.s32 	%r67, %r67, 1;
	setp.ne.s32 	%p11, %r67, %r50;
	@%p11 bra 	$L__BB0_2;
$L__BB0_16:
	ret;

}
	// .globl	_Z10gpu_matmulPfS_S_i
.visible .entry _Z10gpu_matmulPfS_S_i(
	.param .u64 .ptr .align 1 _Z10gpu_matmulPfS_S_i_param_0,
	.param .u64 .ptr .align 1 _Z10gpu_matmulPfS_S_i_param_1,
	.param .u64 .ptr .align 1 _Z10gpu_matmulPfS_S_i_param_2,
	.param .u32 _Z10gpu_matmulPfS_S_i_param_3
)
{
	.reg .pred 	%p<10>;
	.reg .b32 	%r<42>;
	.reg .b32 	%f<67>;
	.reg .b64 	%rd<67>;

	ld.param.u64 	%rd14, [_Z10gpu_matmulPfS_S_i_param_0];
	ld.param.u64 	%rd15, [_Z10gpu_matmulPfS_S_i_param_1];
	ld.param.u32 	%r19, [_Z10gpu_matmulPfS_S_i_param_3];
	cvta.to.global.u64 	%rd1, %rd15;
	cvta.to.global.u64 	%rd2, %rd14;
	mov.u32 	%r20, %ctaid.y;
	mov.u32 	%r21, %ntid.y;
	mov.u32 	%r22, %tid.y;
	mad.lo.s32 	%r23, %r20, %r21, %r22;
	mov.u32 	%r24, %ctaid.x;
	mov.u32 	%r25, %ntid.x;
	mov.u32 	%r26, %tid.x;
	mad.lo.s32 	%r2, %r24, %r25, %r26;
	max.s32 	%r27, %r2, %r23;
	setp.ge.s32 	%p1, %r27, %r19;
	@%p1 bra 	$L__BB1_13;
	mul.lo.s32 	%r3, %r19, %r23;
	and.b32  	%r4, %r19, 7;
	setp.lt.u32 	%p2, %r19, 8;
	mov.f32 	%f66, 0f00000000;
	mov.b32 	%r40, 0;
	@%p2 bra 	$L__BB1_4;
	and.b32  	%r40, %r19, 2147483640;
	neg.s32 	%r38, %r40;
	mul.wide.s32 	%rd16, %r19, 4;
	add.s64 	%rd3, %rd1, %rd16;
	shl.b32 	%r7, %r19, 3;
	mul.wide.s32 	%rd17, %r19, 8;
	add.s64 	%rd4, %rd1, %rd17;
	mul.wide.s32 	%rd18, %r19, 12;
	add.s64 	%rd5, %rd1, %rd18;
	mul.wide.s32 	%rd19, %r19, 16;
	add.s64 	%rd6, %rd1, %rd19;
	mul.wide.s32 	%rd20, %r19, 20;
	add.s64 	%rd7, %rd1, %rd20;
	mul.wide.s32 	%rd21, %r19, 24;
	add.s64 	%rd8, %rd1, %rd21;
	mul.wide.s32 	%rd22, %r19, 28;
	add.s64 	%rd9, %rd1, %rd22;
	mul.wide.u32 	%rd23, %r3, 4;
	add.s64 	%rd24, %rd23, %rd2;
	add.s64 	%rd66, %rd24, 16;
	mov.f32 	%f66, 0f00000000;
	mov.u32 	%r37, %r2;
$L__BB1_3:
	.pragma "nounroll";
	mul.wide.s32 	%rd25, %r37, 4;
	add.s64 	%rd26, %rd3, %rd25;
	add.s64 	%rd27, %rd4, %rd25;
	add.s64 	%rd28, %rd5, %rd25;
	add.s64 	%rd29, %rd6, %rd25;
	add.s64 	%rd30, %rd7, %rd25;
	add.s64 	%rd31, %rd8, %rd25;
	add.s64 	%rd32, %rd9, %rd25;
	add.s64 	%rd33, %rd1, %rd25;
	ld.global.f32 	%f16, [%rd66+-16];
	ld.global.f32 	%f17, [%rd33];
	fma.rn.f32 	%f18, %f16, %f17, %f66;
	ld.global.f32 	%f19, [%rd66+-12];
	ld.global.f32 	%f20, [%rd26];
	fma.rn.f32 	%f21, %f19, %f20, %f18;
	ld.global.f32 	%f22, [%rd66+-8];
	ld.global.f32 	%f23, [%rd27];
	fma.rn.f32 	%f24, %f22, %f23, %f21;
	ld.global.f32 	%f25, [%rd66+-4];
	ld.global.f32 	%f26, [%rd28];
	fma.rn.f32 	%f27, %f25, %f26, %f24;
	ld.global.f32 	%f28, [%rd66];
	ld.global.f32 	%f29, [%rd29];
	fma.rn.f32 	%f30, %f28, %f29, %f27;
	ld.global.f32 	%f31, [%rd66+4];
	ld.global.f32 	%f32, [%rd30];
	fma.rn.f32 	%f33, %f31, %f32, %f30;
	ld.global.f32 	%f34, [%rd66+8];
	ld.global.f32 	%f35, [%rd31];
	fma.rn.f32 	%f36, %f34, %f35, %f33;
	ld.global.f32 	%f37, [%rd66+12];
	ld.global.f32 	%f38, [%rd32];
	fma.rn.f32 	%f66, %f37, %f38, %f36;
	add.s32 	%r38, %r38, 8;
	add.s32 	%r37, %r37, %r7;
	add.s64 	%rd66, %rd66, 32;
	setp.ne.s32 	%p3, %r38, 0;
	@%p3 bra 	$L__BB1_3;
$L__BB1_4:
	setp.eq.s32 	%p4, %r4, 0;
	@%p4 bra 	$L__BB1_12;
	and.b32  	%r13, %r19, 3;
	setp.lt.u32 	%p5, %r4, 4;
	@%p5 bra 	$L__BB1_7;
	add.s32 	%r29, %r40, %r3;
	mul.wide.u32 	%rd34, %r29, 4;
	add.s64 	%rd35, %rd2, %rd34;
	ld.global.f32 	%f40, [%rd35];
	mad.lo.s32 	%r30, %r40, %r19, %r2;
	mul.wide.s32 	%rd36, %r30, 4;
	add.s64 	%rd37, %rd1, %rd36;
	ld.global.f32 	%f41, [%rd37];
	fma.rn.f32 	%f42, %f40, %f41, %f66;
	cvt.u64.u32 	%rd38, %r3;
	cvt.u64.u32 	%rd39, %r40;
	add.s64 	%rd40, %rd39, %rd38;
	shl.b64 	%rd41, %rd40, 2;
	add.s64 	%rd42, %rd2, %rd41;
	ld.global.f32 	%f43, [%rd42+4];
	mul.wide.s32 	%rd43, %r19, 4;
	add.s64 	%rd44, %rd37, %rd43;
	ld.global.f32 	%f44, [%rd44];
	fma.rn.f32 	%f45, %f43, %f44, %f42;
	ld.global.f32 	%f46, [%rd42+8];
	add.s64 	%rd45, %rd44, %rd43;
	ld.global.f32 	%f47, [%rd45];
	fma.rn.f32 	%f48, %f46, %f47, %f45;
	ld.global.f32 	%f49, [%rd42+12];
	add.s64 	%rd46, %rd45, %rd43;
	ld.global.f32 	%f50, [%rd46];
	fma.rn.f32 	%f66, %f49, %f50, %f48;
	add.s32 	%r40, %r40, 4;
$L__BB1_7:
	setp.eq.s32 	%p6, %r13, 0;
	@%p6 bra 	$L__BB1_12;
	setp.eq.s32 	%p7, %r13, 1;
	@%p7 bra 	$L__BB1_10;
	add.s32 	%r31, %r40, %r3;
	mul.wide.u32 	%rd47, %r31, 4;
	add.s64 	%rd48, %rd2, %rd47;
	ld.global.f32 	%f52, [%rd48];
	mad.lo.s32 	%r32, %r40, %r19, %r2;
	mul.wide.s32 	%rd49, %r32, 4;
	add.s64 	%rd50, %rd1, %rd49;
	ld.global.f32 	%f53, [%rd50];
	fma.rn.f32 	%f54, %f52, %f53, %f66;
	cvt.u64.u32 	%rd51, %r3;
	cvt.u64.u32 	%rd52, %r40;
	add.s64 	%rd53, %rd52, %rd51;
	shl.b64 	%rd54, %rd53, 2;
	add.s64 	%rd55, %rd2, %rd54;
	ld.global.f32 	%f55, [%rd55+4];
	mul.wide.s32 	%rd56, %r19, 4;
	add.s64 	%rd57, %rd50, %rd56;
	ld.global.f32 	%f56, [%rd57];
	fma.rn.f32 	%f66, %f55, %f56, %f54;
	add.s32 	%r40, %r40, 2;
$L__BB1_10:
	and.b32  	%r33, %r19, 1;
	setp.eq.b32 	%p8, %r33, 1;
	not.pred 	%p9, %p8;
	@%p9 bra 	$L__BB1_12;
	add.s32 	%r34, %r40, %r3;
	mul.wide.u32 	%rd58, %r34, 4;
	add.s64 	%rd59, %rd2, %rd58;
	ld.global.f32 	%f57, [%rd59];
	mad.lo.s32 	%r35, %r40, %r19, %r2;
	mul.wide.s32 	%rd60, %r35, 4;
	add.s64 	%rd61, %rd1, %rd60;
	ld.global.f32 	%f58, [%rd61];
	fma.rn.f32 	%f66, %f57, %f58, %f66;
$L__BB1_12:
	ld.param.u64 	%rd65, [_Z10gpu_matmulPfS_S_i_param_2];
	add.s32 	%r36, %r3, %r2;
	cvta.to.global.u64 	%rd62, %rd65;
	mul.wide.s32 	%rd63, %r36, 4;
	add.s64 	%rd64, %rd62, %rd63;
	st.global.f32 	[%rd64], %f66;
$L__BB1_13:
	ret;

}


// ===== COMPILED SASS (sm_100) =====

	.target	sm_100

	.elftype	@"ET_EXEC"


//--------------------- .note.nv.tkinfo           --------------------------
	.section	.note.nv.tkinfo,"",@"SHT_NOTE"
	.sectionflags	@"SHF_NOTE_NV_TKINFO"
	.tkinfo
        /*0018*/ 	.word	0x00000002
        /*0030*/ 	.string	""
        /*0030*/ 	.string	"ptxas"
        /*0030*/ 	.string	"Cuda compilation tools, release 13.0, V13.0.88"
        /*0030*/ 	.string	"Build cuda_13.0.r13.0/compiler.36424714_0"
        /*0030*/ 	.string	"-arch sm_100 -m 64 "



//--------------------- .note.nv.cuinfo           --------------------------
	.section	.note.nv.cuinfo,"",@"SHT_NOTE"
	.sectionflags	@"SHF_NOTE_NV_CUINFO"
        /*0018*/ 	.short	0x0002
        /*001a*/ 	.short	0x0064
        /*001c*/ 	.short	0x0082
	.zero		2


//--------------------- .nv.info                  --------------------------
	.section	.nv.info,"",@"SHT_CUDA_INFO"
	.align	4


	//----- nvinfo : EIATTR_REGCOUNT
	.align		4
        /*0000*/ 	.byte	0x04, 0x2f
        /*0002*/ 	.short	(.L_1 - .L_0)
	.align		4
.L_0:
        /*0004*/ 	.word	index@(_Z10seq_matmulPKfS0_Pfi)
        /*0008*/ 	.word	0x00000020


	//----- nvinfo : EIATTR_FRAME_SIZE
	.align		4
.L_1:
        /*000c*/ 	.byte	0x04, 0x11
        /*000e*/ 	.short	(.L_3 - .L_2)
	.align		4
.L_2:
        /*0010*/ 	.word	index@(_Z10seq_matmulPKfS0_Pfi)
        /*0014*/ 	.word	0x00000000


	//----- nvinfo : EIATTR_REGCOUNT
	.align		4
.L_3:
        /*0018*/ 	.byte	0x04, 0x2f
        /*001a*/ 	.short	(.L_5 - .L_4)
	.align		4
.L_4:
        /*001c*/ 	.word	index@(_Z10gpu_matmulPfS_S_i)
        /*0020*/ 	.word	0x0000001e


	//----- nvinfo : EIATTR_FRAME_SIZE
	.align		4
.L_5:
        /*0024*/ 	.byte	0x04, 0x11
        /*0026*/ 	.short	(.L_7 - .L_6)
	.align		4
.L_6:
        /*0028*/ 	.word	index@(_Z10gpu_matmulPfS_S_i)
        /*002c*/ 	.word	0x00000000


	//----- nvinfo : EIATTR_MIN_STACK_SIZE
	.align		4
.L_7:
        /*0030*/ 	.byte	0x04, 0x12
        /*0032*/ 	.short	(.L_9 - .L_8)
	.align		4
.L_8:
        /*0034*/ 	.word	index@(_Z10gpu_matmulPfS_S_i)
        /*0038*/ 	.word	0x00000000


	//----- nvinfo : EIATTR_MIN_STACK_SIZE
	.align		4
.L_9:
        /*003c*/ 	.byte	0x04, 0x12
        /*003e*/ 	.short	(.L_11 - .L_10)
	.align		4
.L_10:
        /*0040*/ 	.word	index@(_Z10seq_matmulPKfS0_Pfi)
        /*0044*/ 	.word	0x00000000
.L_11:


//--------------------- .nv.compat                --------------------------
	.section	.nv.compat,"",@"SHT_CUDA_COMPAT_INFO"
	.align	4
        /*0000*/ 	.byte	0x02, 0x09, 0x00, 0x00, 0x02, 0x02, 0x01, 0x00, 0x02, 0x05, 0x05, 0x00, 0x03, 0x07, 0x01, 0x01
        /*0010*/ 	.byte	0x02, 0x03, 0x00, 0x00, 0x02, 0x06, 0x01, 0x00, 0x04, 0x0b, 0x08, 0x00, 0x09, 0x00, 0x00, 0x00
        /*0020*/ 	.byte	0x00, 0x00, 0x00, 0x00


//--------------------- .nv.info._Z10gpu_matmulPfS_S_i --------------------------
	.section	.nv.info._Z10gpu_matmulPfS_S_i,"",@"SHT_CUDA_INFO"
	.sectionflags	@""
	.align	4


	//----- nvinfo : EIATTR_CUDA_API_VERSION
	.align		4
        /*0000*/ 	.byte	0x04, 0x37
        /*0002*/ 	.short	(.L_13 - .L_12)
.L_12:
        /*0004*/ 	.word	0x00000082


	//----- nvinfo : EIATTR_KPARAM_INFO
	.align		4
.L_13:
        /*0008*/ 	.byte	0x04, 0x17
        /*000a*/ 	.short	(.L_15 - .L_14)
.L_14:
        /*000c*/ 	.word	0x00000000
        /*0010*/ 	.short	0x0003
        /*0012*/ 	.short	0x0018
        /*0014*/ 	.byte	0x00, 0xf0, 0x11, 0x00


	//----- nvinfo : EIATTR_KPARAM_INFO
	.align		4
.L_15:
        /*0018*/ 	.byte	0x04, 0x17
        /*001a*/ 	.short	(.L_17 - .L_16)
.L_16:
        /*001c*/ 	.word	0x00000000
        /*0020*/ 	.short	0x0002
        /*0022*/ 	.short	0x0010
        /*0024*/ 	.byte	0x00, 0xf5, 0x21, 0x00


	//----- nvinfo : EIATTR_KPARAM_INFO
	.align		4
.L_17:
        /*0028*/ 	.byte	0x04, 0x17
        /*002a*/ 	.short	(.L_19 - .L_18)
.L_18:
        /*002c*/ 	.word	0x00000000
        /*0030*/ 	.short	0x0001
        /*0032*/ 	.short	0x0008
        /*0034*/ 	.byte	0x00, 0xf5, 0x21, 0x00


	//----- nvinfo : EIATTR_KPARAM_INFO
	.align		4
.L_19:
        /*0038*/ 	.byte	0x04, 0x17
        /*003a*/ 	.short	(.L_21 - .L_20)
.L_20:
        /*003c*/ 	.word	0x00000000
        /*0040*/ 	.short	0x0000
        /*0042*/ 	.short	0x0000
        /*0044*/ 	.byte	0x00, 0xf5, 0x21, 0x00


	//----- nvinfo : EIATTR_SPARSE_MMA_MASK
	.align		4
.L_21:
        /*0048*/ 	.byte	0x03, 0x50
        /*004a*/ 	.short	0x0000


	//----- nvinfo : EIATTR_MAXREG_COUNT
	.align		4
        /*004c*/ 	.byte	0x03, 0x1b
        /*004e*/ 	.short	0x00ff


	//----- nvinfo : EIATTR_MERCURY_ISA_VERSION
	.align		4
        /*0050*/ 	.byte	0x03, 0x5f
        /*0052*/ 	.short	0x0101


	//----- nvinfo : EIATTR_VRC_CTA_INIT_COUNT
	.align		4
        /*0054*/ 	.byte	0x02, 0x4a
	.zero		1
	.zero		1


	//----- nvinfo : EIATTR_EXIT_INSTR_OFFSETS
	.align		4
        /*0058*/ 	.byte	0x04, 0x1c
        /*005a*/ 	.short	(.L_23 - .L_22)


	//   ....[0]....
.L_22:
        /*005c*/ 	.word	0x000000c0


	//   ....[1]....
        /*0060*/ 	.word	0x00000a90


	//----- nvinfo : EIATTR_CBANK_PARAM_SIZE
	.align		4
.L_23:
        /*0064*/ 	.byte	0x03, 0x19
        /*0066*/ 	.short	0x001c


	//----- nvinfo : EIATTR_PARAM_CBANK
	.align		4
        /*0068*/ 	.byte	0x04, 0x0a
        /*006a*/ 	.short	(.L_25 - .L_24)
	.align		4
.L_24:
        /*006c*/ 	.word	index@(.nv.constant0._Z10gpu_matmulPfS_S_i)
        /*0070*/ 	.short	0x0380
        /*0072*/ 	.short	0x001c


	//----- nvinfo : EIATTR_SW_WAR
	.align		4
.L_25:
        /*0074*/ 	.byte	0x04, 0x36
        /*0076*/ 	.short	(.L_27 - .L_26)
.L_26:
        /*0078*/ 	.word	0x00000008
.L_27:


//--------------------- .nv.info._Z10seq_matmulPKfS0_Pfi --------------------------
	.section	.nv.info._Z10seq_matmulPKfS0_Pfi,"",@"SHT_CUDA_INFO"
	.sectionflags	@""
	.align	4


	//----- nvinfo : EIATTR_CUDA_API_VERSION
	.align		4
        /*0000*/ 	.byte	0x04, 0x37
        /*0002*/ 	.short	(.L_29 - .L_28)
.L_28:
        /*0004*/ 	.word	0x00000082


	//----- nvinfo : EIATTR_KPARAM_INFO
	.align		4
.L_29:
        /*0008*/ 	.byte	0x04, 0x17
        /*000a*/ 	.short	(.L_31 - .L_30)
.L_30:
        /*000c*/ 	.word	0x00000000
        /*0010*/ 	.short	0x0003
        /*0012*/ 	.short	0x0018
        /*0014*/ 	.byte	0x00, 0xf0, 0x11, 0x00


	//----- nvinfo : EIATTR_KPARAM_INFO
	.align		4
.L_31:
        /*0018*/ 	.byte	0x04, 0x17
        /*001a*/ 	.short	(.L_33 - .L_32)
.L_32:
        /*001c*/ 	.word	0x00000000
        /*0020*/ 	.short	0x0002
        /*0022*/ 	.short	0x0010
        /*0024*/ 	.byte	0x00, 0xf5, 0x21, 0x00


	//----- nvinfo : EIATTR_KPARAM_INFO
	.align		4
.L_33:
        /*0028*/ 	.byte	0x04, 0x17
        /*002a*/ 	.short	(.L_35 - .L_34)
.L_34:
        /*002c*/ 	.word	0x00000000
        /*0030*/ 	.short	0x0001
        /*0032*/ 	.short	0x0008
        /*0034*/ 	.byte	0x00, 0xf5, 0x21, 0x00


	//----- nvinfo : EIATTR_KPARAM_INFO
	.align		4
.L_35:
        /*0038*/ 	.byte	0x04, 0x17
        /*003a*/ 	.short	(.L_37 - .L_36)
.L_36:
        /*003c*/ 	.word	0x00000000
        /*0040*/ 	.short	0x0000
        /*0042*/ 	.short	0x0000
        /*0044*/ 	.byte	0x00, 0xf5, 0x21, 0x00


	//----- nvinfo : EIATTR_SPARSE_MMA_MASK
	.align		4
.L_37:
        /*0048*/ 	.byte	0x03, 0x50
        /*004a*/ 	.short	0x0000


	//----- nvinfo : EIATTR_MAXREG_COUNT
	.align		4
        /*004c*/ 	.byte	0x03, 0x1b
        /*004e*/ 	.short	0x00ff


	//----- nvinfo : EIATTR_MERCURY_ISA_VERSION
	.align		4
        /*0050*/ 	.byte	0x03, 0x5f
        /*0052*/ 	.short	0x0101


	//----- nvinfo : EIATTR_VRC_CTA_INIT_COUNT
	.align		4
        /*0054*/ 	.byte	0x02, 0x4a
	.zero		1
	.zero		1


	//----- nvinfo : EIATTR_EXIT_INSTR_OFFSETS
	.align		4
        /*0058*/ 	.byte	0x04, 0x1c
        /*005a*/ 	.short	(.L_39 - .L_38)


	//   ....[0]....
.L_38:
        /*005c*/ 	.word	0x00000030


	//   ....[1]....
        /*0060*/ 	.word	0x00000a30


	//----- nvinfo : EIATTR_CBANK_PARAM_SIZE
	.align		4
.L_39:
        /*0064*/ 	.byte	0x03, 0x19
        /*0066*/ 	.short	0x001c


	//----- nvinfo : EIATTR_PARAM_CBANK
	.align		4
        /*0068*/ 	.byte	0x04, 0x0a
        /*006a*/ 	.short	(.L_41 - .L_40)
	.align		4
.L_40:
        /*006c*/ 	.word	index@(.nv.constant0._Z10seq_matmulPKfS0_Pfi)
        /*0070*/ 	.short	0x0380
        /*0072*/ 	.short	0x001c


	//----- nvinfo : EIATTR_SW_WAR
	.align		4
.L_41:
        /*0074*/ 	.byte	0x04, 0x36
        /*0076*/ 	.short	(.L_43 - .L_42)
.L_42:
        /*0078*/ 	.word	0x00000008
.L_43:


//--------------------- .nv.callgraph             --------------------------
	.section	.nv.callgraph,"",@"SHT_CUDA_CALLGRAPH"
	.align	4
	.sectionentsize	8
	.align		4
        /*0000*/ 	.word	0x00000000
	.align		4
        /*0004*/ 	.word	0xffffffff
	.align		4
        /*0008*/ 	.word	0x00000000
	.align		4
        /*000c*/ 	.word	0xfffffffe
	.align		4
        /*0010*/ 	.word	0x00000000
	.align		4
        /*0014*/ 	.word	0xfffffffd
	.align		4
        /*0018*/ 	.word	0x00000000
	.align		4
        /*001c*/ 	.word	0xfffffffc


//--------------------- .text._Z10gpu_matmulPfS_S_i --------------------------
	.section	.text._Z10gpu_matmulPfS_S_i,"ax",@progbits
	.align	128
        .global         _Z10gpu_matmulPfS_S_i
        .type           _Z10gpu_matmulPfS_S_i,@function
        .size           _Z10gpu_matmulPfS_S_i,(.L_x_13 - _Z10gpu_matmulPfS_S_i)
        .other          _Z10gpu_matmulPfS_S_i,@"STO_CUDA_ENTRY STV_DEFAULT"
_Z10gpu_matmulPfS_S_i:
.text._Z10gpu_matmulPfS_S_i:
[----:B------:R-:W-:Y:S01]  /*0000*/  LDC R1, c[0x0][0x37c] ;  /* 0x0000df00ff017b82 */ /* 0x000fe20000000800 */
[----:B------:R-:W0:Y:S07]  /*0010*/  S2R R0, SR_TID.Y ;  /* 0x0000000000007919 */ /* 0x000e2e0000002200 */
[----:B------:R-:W0:Y:S01]  /*0020*/  S2UR UR4, SR_CTAID.Y ;  /* 0x00000000000479c3 */ /* 0x000e220000002600 */
[----:B------:R-:W1:Y:S01]  /*0030*/  LDCU UR20, c[0x0][0x398] ;  /* 0x00007300ff1477ac */ /* 0x000e620008000800 */
[----:B------:R-:W2:Y:S06]  /*0040*/  S2R R3, SR_TID.X ;  /* 0x0000000000037919 */ /* 0x000eac0000002100 */
[----:B------:R-:W0:Y:S08]  /*0050*/  LDC R13, c[0x0][0x364] ;  /* 0x0000d900ff0d7b82 */ /* 0x000e300000000800 */
[----:B------:R-:W2:Y:S08]  /*0060*/  S2UR UR5, SR_CTAID.X ;  /* 0x00000000000579c3 */ /* 0x000eb00000002500 */
[----:B------:R-:W2:Y:S01]  /*0070*/  LDC R2, c[0x0][0x360] ;  /* 0x0000d800ff027b82 */ /* 0x000ea20000000800 */
[----:B0-----:R-:W-:-:S02]  /*0080*/  IMAD R13, R13, UR4, R0 ;  /* 0x000000040d0d7c24 */ /* 0x001fc4000f8e0200 */
[----:B--2---:R-:W-:-:S05]  /*0090*/  IMAD R0, R2, UR5, R3 ;  /* 0x0000000502007c24 */ /* 0x004fca000f8e0203 */
[----:B------:R-:W-:-:S04]  /*00a0*/  VIMNMX R2, PT, PT, R13, R0, !PT ;  /* 0x000000000d027248 */ /* 0x000fc80007fe0100 */
[----:B-1----:R-:W-:-:S13]  /*00b0*/  ISETP.GE.AND P0, PT, R2, UR20, PT ;  /* 0x0000001402007c0c */ /* 0x002fda000bf06270 */
[----:B------:R-:W-:Y:S05]  /*00c0*/  @P0 EXIT ;  /* 0x000000000000094d */ /* 0x000fea0003800000 */
[----:B------:R-:W-:Y:S01]  /*00d0*/  UISETP.GE.U32.AND UP0, UPT, UR20, 0x8, UPT ;  /* 0x000000081400788c */ /* 0x000fe2000bf06070 */
[----:B------:R-:W-:Y:S02]  /*00e0*/  HFMA2 R12, -RZ, RZ, 0, 0 ;  /* 0x00000000ff0c7431 */ /* 0x000fe400000001ff */
[----:B------:R-:W-:Y:S01]  /*00f0*/  IMAD R13, R13, UR20, RZ ;  /* 0x000000140d0d7c24 */ /* 0x000fe2000f8e02ff */
[----:B------:R-:W-:Y:S01]  /*0100*/  UMOV UR4, URZ ;  /* 0x000000ff00047c82 */ /* 0x000fe20008000000 */
[----:B------:R-:W0:Y:S04]  /*0110*/  LDCU.64 UR18, c[0x0][0x358] ;  /* 0x00006b00ff1277ac */ /* 0x000e280008000a00 */
[----:B------:R-:W-:Y:S05]  /*0120*/  BRA.U !UP0, `(.L_x_0) ;  /* 0x0000000508047547 */ /* 0x000fea000b800000 */
[----:B------:R-:W1:Y:S01]  /*0130*/  LDCU.128 UR24, c[0x0][0x380] ;  /* 0x00007000ff1877ac */ /* 0x000e620008000c00 */
[----:B------:R-:W-:Y:S02]  /*0140*/  MOV R12, RZ ;  /* 0x000000ff000c7202 */ /* 0x000fe40000000f00 */
[----:B------:R-:W-:Y:S01]  /*0150*/  MOV R14, R0 ;  /* 0x00000000000e7202 */ /* 0x000fe20000000f00 */
[----:B------:R-:W-:-:S04]  /*0160*/  ULOP3.LUT UR4, UR20, 0x7ffffff8, URZ, 0xc0, !UPT ;  /* 0x7ffffff814047892 */ /* 0x000fc8000f8ec0ff */
[----:B------:R-:W-:Y:S01]  /*0170*/  UIADD3 UR5, UPT, UPT, -UR4, URZ, URZ ;  /* 0x000000ff04057290 */ /* 0x000fe2000fffe1ff */
[----:B-1----:R-:W-:Y:S01]  /*0180*/  MOV R2, UR24 ;  /* 0x0000001800027c02 */ /* 0x002fe20008000f00 */
[----:B------:R-:W-:Y:S01]  /*0190*/  UIMAD.WIDE UR6, UR20, 0x8, UR26 ;  /* 0x00000008140678a5 */ /* 0x000fe2000f8e021a */
[----:B------:R-:W-:Y:S01]  /*01a0*/  MOV R3, UR25 ;  /* 0x0000001900037c02 */ /* 0x000fe20008000f00 */
[----:B------:R-:W-:Y:S02]  /*01b0*/  UIMAD.WIDE UR8, UR20, 0xc, UR26 ;  /* 0x0000000c140878a5 */ /* 0x000fe4000f8e021a */
[----:B------:R-:W-:Y:S01]  /*01c0*/  UIMAD.WIDE UR10, UR20, 0x10, UR26 ;  /* 0x00000010140a78a5 */ /* 0x000fe2000f8e021a */
[----:B------:R-:W-:Y:S01]  /*01d0*/  IMAD.WIDE.U32 R2, R13, 0x4, R2 ;  /* 0x000000040d027825 */ /* 0x000fe200078e0002 */
[----:B------:R-:W-:Y:S02]  /*01e0*/  UIMAD.WIDE UR12, UR20, 0x14, UR26 ;  /* 0x00000014140c78a5 */ /* 0x000fe4000f8e021a */
[----:B------:R-:W-:Y:S01]  /*01f0*/  UIMAD.WIDE UR14, UR20, 0x18, UR26 ;  /* 0x00000018140e78a5 */ /* 0x000fe2000f8e021a */
[----:B------:R-:W-:Y:S01]  /*0200*/  IADD3 R2, P0, PT, R2, 0x10, RZ ;  /* 0x0000001002027810 */ /* 0x000fe20007f1e0ff */
[----:B------:R-:W-:-:S03]  /*0210*/  UIMAD.WIDE UR16, UR20, 0x1c, UR26 ;  /* 0x0000001c141078a5 */ /* 0x000fc6000f8e021a */
[----:B------:R-:W-:-:S09]  /*0220*/  IADD3.X R3, PT, PT, RZ, R3, RZ, P0, !PT ;  /* 0x00000003ff037210 */ /* 0x000fd200007fe4ff */
.L_x_1:
[----:B------:R-:W-:Y:S01]  /*0230*/  UIMAD.WIDE UR22, UR20, 0x4, UR26 ;  /* 0x00000004141678a5 */ /* 0x000fe2000f8e021a */
[----:B------:R-:W-:Y:S02]  /*0240*/  IMAD.MOV.U32 R23, RZ, RZ, 0x4 ;  /* 0x00000004ff177424 */ /* 0x000fe400078e00ff */
[----:B------:R-:W-:Y:S01]  /*0250*/  HFMA2 R11, -RZ, RZ, 0, 2.384185791015625e-07 ;  /* 0x00000004ff0b7431 */ /* 0x000fe200000001ff */
[----:B------:R-:W-:Y:S01]  /*0260*/  MOV R25, 0x4 ;  /* 0x0000000400197802 */ /* 0x000fe20000000f00 */
[----:B0-----:R-:W2:Y:S01]  /*0270*/  LDG.E R21, desc[UR18][R2.64+-0x10] ;  /* 0xfffff01202157981 */ /* 0x001ea2000c1e1900 */
[C---:B------:R-:W-:Y:S01]  /*0280*/  IMAD.WIDE R22, R14.reuse, R23, UR26 ;  /* 0x0000001a0e167e25 */ /* 0x040fe2000f8e0217 */
[----:B------:R-:W-:Y:S02]  /*0290*/  MOV R8, UR22 ;  /* 0x0000001600087c02 */ /* 0x000fe40008000f00 */
[----:B------:R-:W-:Y:S01]  /*02a0*/  MOV R9, UR23 ;  /* 0x0000001700097c02 */ /* 0x000fe20008000f00 */
[----:B------:R-:W3:Y:S02]  /*02b0*/  LDG.E R19, desc[UR18][R2.64+-0xc] ;  /* 0xfffff41202137981 */ /* 0x000ee4000c1e1900 */
[----:B------:R-:W-:-:S02]  /*02c0*/  IMAD.WIDE R8, R14, 0x4, R8 ;  /* 0x000000040e087825 */ /* 0x000fc400078e0208 */
[----:B------:R-:W2:Y:S01]  /*02d0*/  LDG.E R22, desc[UR18][R22.64] ;  /* 0x0000001216167981 */ /* 0x000ea2000c1e1900 */
[----:B------:R-:W-:Y:S01]  /*02e0*/  MOV R5, 0x4 ;  /* 0x0000000400057802 */ /* 0x000fe20000000f00 */
[C---:B------:R-:W-:Y:S02]  /*02f0*/  IMAD.WIDE R24, R14.reuse, R25, UR6 ;  /* 0x000000060e187e25 */ /* 0x040fe4000f8e0219 */
[----:B------:R0:W3:Y:S02]  /*0300*/  LDG.E R20, desc[UR18][R8.64] ;  /* 0x0000001208147981 */ /* 0x0000e4000c1e1900 */
[----:B------:R-:W-:Y:S02]  /*0310*/  IMAD.WIDE R10, R14, R11, UR8 ;  /* 0x000000080e0a7e25 */ /* 0x000fe4000f8e020b */
[----:B------:R-:W4:Y:S04]  /*0320*/  LDG.E R18, desc[UR18][R24.64] ;  /* 0x0000001218127981 */ /* 0x000f28000c1e1900 */
[----:B------:R-:W4:Y:S01]  /*0330*/  LDG.E R17, desc[UR18][R2.64+-0x8] ;  /* 0xfffff81202117981 */ /* 0x000f22000c1e1900 */
[----:B0-----:R-:W-:-:S02]  /*0340*/  HFMA2 R9, -RZ, RZ, 0, 2.384185791015625e-07 ;  /* 0x00000004ff097431 */ /* 0x001fc400000001ff */
[----:B------:R-:W-:Y:S01]  /*0350*/  IMAD.MOV.U32 R7, RZ, RZ, 0x4 ;  /* 0x00000004ff077424 */ /* 0x000fe200078e00ff */
[----:B------:R0:W5:Y:S01]  /*0360*/  LDG.E R16, desc[UR18][R10.64] ;  /* 0x000000120a107981 */ /* 0x000162000c1e1900 */
[----:B------:R-:W-:-:S03]  /*0370*/  IMAD.WIDE R4, R14, R5, UR10 ;  /* 0x0000000a0e047e25 */ /* 0x000fc6000f8e0205 */
[----:B------:R-:W5:Y:S01]  /*0380*/  LDG.E R15, desc[UR18][R2.64+-0x4] ;  /* 0xfffffc12020f7981 */ /* 0x000f62000c1e1900 */
[C---:B------:R-:W-:Y:S01]  /*0390*/  IMAD.WIDE R6, R14.reuse, R7, UR12 ;  /* 0x0000000c0e067e25 */ /* 0x040fe2000f8e0207 */
[----:B------:R-:W-:Y:S02]  /*03a0*/  MOV R27, 0x4 ;  /* 0x00000004001b7802 */ /* 0x000fe40000000f00 */
[----:B------:R1:W5:Y:S01]  /*03b0*/  LDG.E R4, desc[UR18][R4.64] ;  /* 0x0000001204047981 */ /* 0x000362000c1e1900 */
[----:B------:R-:W-:-:S03]  /*03c0*/  IMAD.WIDE R8, R14, R9, UR14 ;  /* 0x0000000e0e087e25 */ /* 0x000fc6000f8e0209 */
[----:B------:R-:W5:Y:S01]  /*03d0*/  LDG.E R23, desc[UR18][R2.64] ;  /* 0x0000001202177981 */ /* 0x000f62000c1e1900 */
[----:B0-----:R-:W-:-:S03]  /*03e0*/  IMAD.WIDE R10, R14, R27, UR16 ;  /* 0x000000100e0a7e25 */ /* 0x001fc6000f8e021b */
[----:B------:R-:W5:Y:S04]  /*03f0*/  LDG.E R7, desc[UR18][R6.64] ;  /* 0x0000001206077981 */ /* 0x000f68000c1e1900 */
[----:B------:R-:W5:Y:S04]  /*0400*/  LDG.E R24, desc[UR18][R2.64+0x4] ;  /* 0x0000041202187981 */ /* 0x000f68000c1e1900 */
[----:B------:R-:W5:Y:S04]  /*0410*/  LDG.E R8, desc[UR18][R8.64] ;  /* 0x0000001208087981 */ /* 0x000f68000c1e1900 */
[----:B------:R-:W5:Y:S04]  /*0420*/  LDG.E R25, desc[UR18][R2.64+0x8] ;  /* 0x0000081202197981 */ /* 0x000f68000c1e1900 */
[----:B------:R-:W5:Y:S04]  /*0430*/  LDG.E R10, desc[UR18][R10.64] ;  /* 0x000000120a0a7981 */ /* 0x000f68000c1e1900 */
[----:B------:R0:W5:Y:S01]  /*0440*/  LDG.E R27, desc[UR18][R2.64+0xc] ;  /* 0x00000c12021b7981 */ /* 0x000162000c1e1900 */
[----:B------:R-:W-:-:S04]  /*0450*/  UIADD3 UR5, UPT, UPT, UR5, 0x8, URZ ;  /* 0x0000000805057890 */ /* 0x000fc8000fffe0ff */
[----:B------:R-:W-:Y:S01]  /*0460*/  UISETP.NE.AND UP0, UPT, UR5, URZ, UPT ;  /* 0x000000ff0500728c */ /* 0x000fe2000bf05270 */
[----:B-1----:R-:W-:Y:S02]  /*0470*/  MOV R5, UR20 ;  /* 0x0000001400057c02 */ /* 0x002fe40008000f00 */
[----:B0-----:R-:W-:Y:S02]  /*0480*/  IADD3 R2, P0, PT, R2, 0x20, RZ ;  /* 0x0000002002027810 */ /* 0x001fe40007f1e0ff */
[----:B------:R-:W-:Y:S02]  /*0490*/  LEA R14, R5, R14, 0x3 ;  /* 0x0000000e050e7211 */ /* 0x000fe400078e18ff */
[----:B------:R-:W-:Y:S01]  /*04a0*/  IADD3.X R3, PT, PT, RZ, R3, RZ, P0, !PT ;  /* 0x00000003ff037210 */ /* 0x000fe200007fe4ff */
[----:B--2---:R-:W-:-:S04]  /*04b0*/  FFMA R22, R21, R22, R12 ;  /* 0x0000001615167223 */ /* 0x004fc8000000000c */
[----:B---3--:R-:W-:-:S04]  /*04c0*/  FFMA R20, R19, R20, R22 ;  /* 0x0000001413147223 */ /* 0x008fc80000000016 */
[----:B----4-:R-:W-:-:S04]  /*04d0*/  FFMA R18, R17, R18, R20 ;  /* 0x0000001211127223 */ /* 0x010fc80000000014 */
[----:B-----5:R-:W-:-:S04]  /*04e0*/  FFMA R16, R15, R16, R18 ;  /* 0x000000100f107223 */ /* 0x020fc80000000012 */
[----:B------:R-:W-:-:S04]  /*04f0*/  FFMA R23, R23, R4, R16 ;  /* 0x0000000417177223 */ /* 0x000fc80000000010 */
[----:B------:R-:W-:-:S04]  /*0500*/  FFMA R24, R24, R7, R23 ;  /* 0x0000000718187223 */ /* 0x000fc80000000017 */
[----:B------:R-:W-:-:S04]  /*0510*/  FFMA R8, R25, R8, R24 ;  /* 0x0000000819087223 */ /* 0x000fc80000000018 */
[----:B------:R-:W-:Y:S01]  /*0520*/  FFMA R12, R27, R10, R8 ;  /* 0x0000000a1b0c7223 */ /* 0x000fe20000000008 */
[----:B------:R-:W-:Y:S06]  /*0530*/  BRA.U UP0, `(.L_x_1) ;  /* 0xfffffffd003c7547 */ /* 0x000fec000b83ffff */
.L_x_0:
[----:B------:R-:W-:-:S04]  /*0540*/  ULOP3.LUT UR6, UR20, 0x7, URZ, 0xc0, !UPT ;  /* 0x0000000714067892 */ /* 0x000fc8000f8ec0ff */
[----:B------:R-:W-:-:S09]  /*0550*/  UISETP.NE.AND UP0, UPT, UR6, URZ, UPT ;  /* 0x000000ff0600728c */ /* 0x000fd2000bf05270 */
[----:B------:R-:W-:Y:S05]  /*0560*/  BRA.U !UP0, `(.L_x_2) ;  /* 0x0000000508387547 */ /* 0x000fea000b800000 */
[----:B------:R-:W-:Y:S02]  /*0570*/  UISETP.GE.U32.AND UP0, UPT, UR6, 0x4, UPT ;  /* 0x000000040600788c */ /* 0x000fe4000bf06070 */
[----:B------:R-:W-:-:S04]  /*0580*/  ULOP3.LUT UR5, UR20, 0x3, URZ, 0xc0, !UPT ;  /* 0x0000000314057892 */ /* 0x000fc8000f8ec0ff */
[----:B------:R-:W-:-:S03]  /*0590*/  UISETP.NE.AND UP1, UPT, UR5, URZ, UPT ;  /* 0x000000ff0500728c */ /* 0x000fc6000bf25270 */
[----:B------:R-:W-:Y:S08]  /*05a0*/  BRA.U !UP0, `(.L_x_3) ;  /* 0x00000001087c7547 */ /* 0x000ff0000b800000 */
[----:B------:R-:W1:Y:S01]  /*05b0*/  LDC.64 R6, c[0x0][0x388] ;  /* 0x0000e200ff067b82 */ /* 0x000e620000000a00 */
[----:B------:R-:W2:Y:S01]  /*05c0*/  LDCU.64 UR6, c[0x0][0x380] ;  /* 0x00007000ff0677ac */ /* 0x000ea20008000a00 */
[----:B------:R-:W-:Y:S01]  /*05d0*/  IMAD.U32 R9, RZ, RZ, UR4 ;  /* 0x00000004ff097e24 */ /* 0x000fe2000f8e00ff */
[C---:B------:R-:W-:Y:S02]  /*05e0*/  IADD3 R3, PT, PT, R13.reuse, UR4, RZ ;  /* 0x000000040d037c10 */ /* 0x040fe4000fffe0ff */
[----:B------:R-:W-:Y:S01]  /*05f0*/  IADD3 R10, P0, PT, R13, UR4, RZ ;  /* 0x000000040d0a7c10 */ /* 0x000fe2000ff1e0ff */
[----:B------:R-:W-:Y:S01]  /*0600*/  IMAD R9, R9, UR20, R0 ;  /* 0x0000001409097c24 */ /* 0x000fe2000f8e0200 */
[----:B------:R-:W-:Y:S01]  /*0610*/  MOV R11, UR20 ;  /* 0x00000014000b7c02 */ /* 0x000fe20008000f00 */
[----:B------:R-:W3:Y:S01]  /*0620*/  LDC.64 R4, c[0x0][0x380] ;  /* 0x0000e000ff047b82 */ /* 0x000ee20000000a00 */
[----:B------:R-:W-:Y:S01]  /*0630*/  MOV R15, UR20 ;  /* 0x00000014000f7c02 */ /* 0x000fe20008000f00 */
[----:B-1----:R-:W-:Y:S01]  /*0640*/  IMAD.WIDE R6, R9, 0x4, R6 ;  /* 0x0000000409067825 */ /* 0x002fe200078e0206 */
[----:B------:R-:W-:-:S05]  /*0650*/  MOV R9, UR20 ;  /* 0x0000001400097c02 */ /* 0x000fca0008000f00 */
[----:B------:R-:W-:Y:S02]  /*0660*/  IMAD.WIDE R8, R9, 0x4, R6 ;  /* 0x0000000409087825 */ /* 0x000fe400078e0206 */
[----:B0-----:R-:W4:Y:S02]  /*0670*/  LDG.E R6, desc[UR18][R6.64] ;  /* 0x0000001206067981 */ /* 0x001f24000c1e1900 */
[----:B---3--:R-:W-:Y:S01]  /*0680*/  IMAD.WIDE.U32 R4, R3, 0x4, R4 ;  /* 0x0000000403047825 */ /* 0x008fe200078e0004 */
[----:B------:R-:W-:Y:S01]  /*0690*/  IADD3.X R3, PT, PT, RZ, RZ, RZ, P0, !PT ;  /* 0x000000ffff037210 */ /* 0x000fe200007fe4ff */
[----:B------:R-:W3:Y:S01]  /*06a0*/  LDG.E R17, desc[UR18][R8.64] ;  /* 0x0000001208117981 */ /* 0x000ee2000c1e1900 */
[----:B--2---:R-:W-:-:S03]  /*06b0*/  LEA R2, P0, R10, UR6, 0x2 ;  /* 0x000000060a027c11 */ /* 0x004fc6000f8010ff */
[----:B------:R-:W4:Y:S01]  /*06c0*/  LDG.E R5, desc[UR18][R4.64] ;  /* 0x0000001204057981 */ /* 0x000f22000c1e1900 */
[----:B------:R-:W-:Y:S01]  /*06d0*/  LEA.HI.X R3, R10, UR7, R3, 0x2, P0 ;  /* 0x000000070a037c11 */ /* 0x000fe200080f1403 */
[----:B------:R-:W-:-:S04]  /*06e0*/  IMAD.WIDE R10, R11, 0x4, R8 ;  /* 0x000000040b0a7825 */ /* 0x000fc800078e0208 */
[----:B------:R-:W3:Y:S01]  /*06f0*/  LDG.E R16, desc[UR18][R2.64+0x4] ;  /* 0x0000041202107981 */ /* 0x000ee2000c1e1900 */
[----:B------:R-:W-:-:S03]  /*0700*/  IMAD.WIDE R14, R15, 0x4, R10 ;  /* 0x000000040f0e7825 */ /* 0x000fc600078e020a */
[----:B------:R-:W2:Y:S04]  /*0710*/  LDG.E R19, desc[UR18][R10.64] ;  /* 0x000000120a137981 */ /* 0x000ea8000c1e1900 */
[----:B------:R-:W2:Y:S04]  /*0720*/  LDG.E R18, desc[UR18][R2.64+0x8] ;  /* 0x0000081202127981 */ /* 0x000ea8000c1e1900 */
[----:B------:R-:W5:Y:S04]  /*0730*/  LDG.E R20, desc[UR18][R2.64+0xc] ;  /* 0x00000c1202147981 */ /* 0x000f68000c1e1900 */
[----:B------:R-:W5:Y:S01]  /*0740*/  LDG.E R14, desc[UR18][R14.64] ;  /* 0x000000120e0e7981 */ /* 0x000f62000c1e1900 */
[----:B------:R-:W-:Y:S01]  /*0750*/  UIADD3 UR4, UPT, UPT, UR4, 0x4, URZ ;  /* 0x0000000404047890 */ /* 0x000fe2000fffe0ff */
[----:B----4-:R-:W-:-:S04]  /*0760*/  FFMA R5, R5, R6, R12 ;  /* 0x0000000605057223 */ /* 0x010fc8000000000c */
[----:B---3--:R-:W-:-:S04]  /*0770*/  FFMA R5, R16, R17, R5 ;  /* 0x0000001110057223 */ /* 0x008fc80000000005 */
[----:B--2---:R-:W-:-:S04]  /*0780*/  FFMA R5, R18, R19, R5 ;  /* 0x0000001312057223 */ /* 0x004fc80000000005 */
[----:B-----5:R-:W-:-:S07]  /*0790*/  FFMA R12, R20, R14, R5 ;  /* 0x0000000e140c7223 */ /* 0x020fce0000000005 */
.L_x_3:
[----:B------:R-:W-:Y:S05]  /*07a0*/  BRA.U !UP1, `(.L_x_2) ;  /* 0x0000000109a87547 */ /* 0x000fea000b800000 */
[----:B------:R-:W-:Y:S01]  /*07b0*/  UISETP.NE.AND UP0, UPT, UR5, 0x1, UPT ;  /* 0x000000010500788c */ /* 0x000fe2000bf05270 */
[----:B------:R-:W-:Y:S01]  /*07c0*/  MOV R7, UR4 ;  /* 0x0000000400077c02 */ /* 0x000fe20008000f00 */
[----:B------:R-:W-:Y:S02]  /*07d0*/  ULOP3.LUT UR5, UR20, 0x1, URZ, 0xc0, !UPT ;  /* 0x0000000114057892 */ /* 0x000fe4000f8ec0ff */
[----:B------:R-:W-:Y:S02]  /*07e0*/  MOV R15, UR20 ;  /* 0x00000014000f7c02 */ /* 0x000fe40008000f00 */
[----:B------:R-:W-:Y:S01]  /*07f0*/  UISETP.NE.U32.AND UP1, UPT, UR5, 0x1, UPT ;  /* 0x000000010500788c */ /* 0x000fe2000bf25070 */
[----:B------:R-:W-:-:S04]  /*0800*/  PLOP3.LUT P1, PT, PT, PT, UP0, 0x80, 0x8 ;  /* 0x000000000008781c */ /* 0x000fc80003f2f008 */
[----:B------:R-:W1:Y:S01]  /*0810*/  @UP0 LDCU.128 UR8, c[0x0][0x380] ;  /* 0x00007000ff0807ac */ /* 0x000e620008000c00 */
[----:B------:R-:W-:Y:S01]  /*0820*/  PLOP3.LUT P0, PT, PT, PT, UP1, 0x80, 0x8 ;  /* 0x000000000008781c */ /* 0x000fe20003f0f018 */
[----:B------:R-:W2:Y:S04]  /*0830*/  @UP0 LDCU.64 UR6, c[0x0][0x380] ;  /* 0x00007000ff0607ac */ /* 0x000ea80008000a00 */
[----:B------:R-:W3:Y:S03]  /*0840*/  @!UP1 LDCU.128 UR12, c[0x0][0x380] ;  /* 0x00007000ff0c97ac */ /* 0x000ee60008000c00 */
[C---:B------:R-:W-:Y:S02]  /*0850*/  @P1 IADD3 R3, PT, PT, R13.reuse, UR4, RZ ;  /* 0x000000040d031c10 */ /* 0x040fe4000fffe0ff */
[----:B------:R-:W-:Y:S01]  /*0860*/  @P1 IADD3 R6, P2, PT, R13, UR4, RZ ;  /* 0x000000040d061c10 */ /* 0x000fe2000ff5e0ff */
[----:B------:R-:W-:Y:S01]  /*0870*/  @UP0 UIADD3 UR4, UPT, UPT, UR4, 0x2, URZ ;  /* 0x0000000204040890 */ /* 0x000fe2000fffe0ff */
[----:B-1----:R-:W-:Y:S01]  /*0880*/  MOV R11, UR9 ;  /* 0x00000009000b7c02 */ /* 0x002fe20008000f00 */
[----:B------:R-:W-:Y:S01]  /*0890*/  IMAD.U32 R10, RZ, RZ, UR8 ;  /* 0x00000008ff0a7e24 */ /* 0x000fe2000f8e00ff */
[----:B------:R-:W-:-:S02]  /*08a0*/  MOV R4, UR10 ;  /* 0x0000000a00047c02 */ /* 0x000fc40008000f00 */
[----:B------:R-:W-:Y:S01]  /*08b0*/  MOV R5, UR11 ;  /* 0x0000000b00057c02 */ /* 0x000fe20008000f00 */
[----:B------:R-:W-:-:S04]  /*08c0*/  @P1 IMAD.WIDE.U32 R10, R3, 0x4, R10 ;  /* 0x00000004030a1825 */ /* 0x000fc800078e000a */
[----:B------:R-:W-:Y:S01]  /*08d0*/  @P1 IMAD R3, R7, UR20, R0 ;  /* 0x0000001407031c24 */ /* 0x000fe2000f8e0200 */
[----:B------:R-:W-:Y:S01]  /*08e0*/  @P1 IADD3.X R7, PT, PT, RZ, RZ, RZ, P2, !PT ;  /* 0x000000ffff071210 */ /* 0x000fe200017fe4ff */
[----:B------:R-:W-:Y:S01]  /*08f0*/  IMAD.U32 R19, RZ, RZ, UR4 ;  /* 0x00000004ff137e24 */ /* 0x000fe2000f8e00ff */
[C---:B--2---:R-:W-:Y:S01]  /*0900*/  @P1 LEA R2, P2, R6.reuse, UR6, 0x2 ;  /* 0x0000000606021c11 */ /* 0x044fe2000f8410ff */
[----:B------:R-:W-:Y:S01]  /*0910*/  @P1 IMAD.WIDE R4, R3, 0x4, R4 ;  /* 0x0000000403041825 */ /* 0x000fe200078e0204 */
[----:B------:R-:W-:Y:S01]  /*0920*/  @!P0 IADD3 R17, PT, PT, R13, UR4, RZ ;  /* 0x000000040d118c10 */ /* 0x000fe2000fffe0ff */
[----:B0-----:R-:W2:Y:S01]  /*0930*/  @P1 LDG.E R11, desc[UR18][R10.64] ;  /* 0x000000120a0b1981 */ /* 0x001ea2000c1e1900 */
[----:B------:R-:W-:Y:S01]  /*0940*/  @P1 LEA.HI.X R3, R6, UR7, R7, 0x2, P2 ;  /* 0x0000000706031c11 */ /* 0x000fe200090f1407 */
[----:B------:R-:W-:Y:S01]  /*0950*/  @!P0 IMAD R19, R19, UR20, R0 ;  /* 0x0000001413138c24 */ /* 0x000fe2000f8e0200 */
[----:B---3--:R-:W-:Y:S01]  /*0960*/  MOV R6, UR12 ;  /* 0x0000000c00067c02 */ /* 0x008fe20008000f00 */
[----:B------:R-:W-:Y:S01]  /*0970*/  @P1 IMAD.WIDE R14, R15, 0x4, R4 ;  /* 0x000000040f0e1825 */ /* 0x000fe200078e0204 */
[----:B------:R-:W-:Y:S01]  /*0980*/  MOV R7, UR13 ;  /* 0x0000000d00077c02 */ /* 0x000fe20008000f00 */
[----:B------:R-:W2:Y:S01]  /*0990*/  @P1 LDG.E R4, desc[UR18][R4.64] ;  /* 0x0000001204041981 */ /* 0x000ea2000c1e1900 */
[----:B------:R-:W-:-:S02]  /*09a0*/  MOV R8, UR14 ;  /* 0x0000000e00087c02 */ /* 0x000fc40008000f00 */
[----:B------:R-:W-:Y:S01]  /*09b0*/  MOV R9, UR15 ;  /* 0x0000000f00097c02 */ /* 0x000fe20008000f00 */
[----:B------:R-:W-:Y:S01]  /*09c0*/  @!P0 IMAD.WIDE.U32 R6, R17, 0x4, R6 ;  /* 0x0000000411068825 */ /* 0x000fe200078e0006 */
[----:B------:R-:W3:Y:S03]  /*09d0*/  @P1 LDG.E R14, desc[UR18][R14.64] ;  /* 0x000000120e0e1981 */ /* 0x000ee6000c1e1900 */
[----:B------:R-:W-:Y:S01]  /*09e0*/  @!P0 IMAD.WIDE R8, R19, 0x4, R8 ;  /* 0x0000000413088825 */ /* 0x000fe200078e0208 */
[----:B------:R-:W3:Y:S04]  /*09f0*/  @P1 LDG.E R2, desc[UR18][R2.64+0x4] ;  /* 0x0000041202021981 */ /* 0x000ee8000c1e1900 */
[----:B------:R-:W4:Y:S04]  /*0a00*/  @!P0 LDG.E R7, desc[UR18][R6.64] ;  /* 0x0000001206078981 */ /* 0x000f28000c1e1900 */
[----:B------:R-:W4:Y:S01]  /*0a10*/  @!P0 LDG.E R8, desc[UR18][R8.64] ;  /* 0x0000001208088981 */ /* 0x000f22000c1e1900 */
[----:B--2---:R-:W-:-:S04]  /*0a20*/  @P1 FFMA R11, R11, R4, R12 ;  /* 0x000000040b0b1223 */ /* 0x004fc8000000000c */
[----:B---3--:R-:W-:-:S04]  /*0a30*/  @P1 FFMA R12, R2, R14, R11 ;  /* 0x0000000e020c1223 */ /* 0x008fc8000000000b */
[----:B----4-:R-:W-:-:S07]  /*0a40*/  @!P0 FFMA R12, R7, R8, R12 ;  /* 0x00000008070c8223 */ /* 0x010fce000000000c */
.L_x_2:
[----:B------:R-:W1:Y:S01]  /*0a50*/  LDC.64 R2, c[0x0][0x390] ;  /* 0x0000e400ff027b82 */ /* 0x000e620000000a00 */
[----:B------:R-:W-:-:S05]  /*0a60*/  IADD3 R13, PT, PT, R0, R13, RZ ;  /* 0x0000000d000d7210 */ /* 0x000fca0007ffe0ff */
[----:B-1----:R-:W-:-:S05]  /*0a70*/  IMAD.WIDE R2, R13, 0x4, R2 ;  /* 0x000000040d027825 */ /* 0x002fca00078e0202 */
[----:B0-----:R-:W-:Y:S01]  /*0a80*/  STG.E desc[UR18][R2.64], R12 ;  /* 0x0000000c02007986 */ /* 0x001fe2000c101912 */
[----:B------:R-:W-:Y:S05]  /*0a90*/  EXIT ;  /* 0x000000000000794d */ /* 0x000fea0003800000 */
.L_x_4:
[----:B------:R-:W-:-:S00]  /*0aa0*/  BRA `(.L_x_4) ;  /* 0xfffffffc00fc7947 */ /* 0x000fc0000383ffff */
[----:B------:R-:W-:-:S00]  /*0ab0*/  NOP ;  /* 0x0000000000007918 */ /* 0x000fc00000000000 */
        /* <DEDUP_REMOVED lines=12> */
.L_x_13:


//--------------------- .text._Z10seq_matmulPKfS0_Pfi --------------------------
	.section	.text._Z10seq_matmulPKfS0_Pfi,"ax",@progbits
	.align	128
        .global         _Z10seq_matmulPKfS0_Pfi
        .type           _Z10seq_matmulPKfS0_Pfi,@function
        .size           _Z10seq_matmulPKfS0_Pfi,(.L_x_14 - _Z10seq_matmulPKfS0_Pfi)
        .other          _Z10seq_matmulPKfS0_Pfi,@"STO_CUDA_ENTRY STV_DEFAULT"
_Z10seq_matmulPKfS0_Pfi:
.text._Z10seq_matmulPKfS0_Pfi:
[----:B------:R-:W-:Y:S08]  /*0000*/  LDC R1, c[0x0][0x37c] ;  /* 0x0000df00ff017b82 */ /* 0x000ff00000000800 */
[----:B------:R-:W0:Y:S02]  /*0010*/  LDC R3, c[0x0][0x398] ;  /* 0x0000e600ff037b82 */ /* 0x000e240000000800 */
[----:B0-----:R-:W-:-:S13]  /*0020*/  ISETP.GE.AND P0, PT, R3, 0x1, PT ;  /* 0x000000010300780c */ /* 0x001fda0003f06270 */
[----:B------:R-:W-:Y:S05]  /*0030*/  @!P0 EXIT ;  /* 0x000000000000894d */ /* 0x000fea0003800000 */
[C---:B------:R-:W-:Y:S01]  /*0040*/  IADD3 R0, PT, PT, R3.reuse, -0x1, RZ ;  /* 0xffffffff03007810 */ /* 0x040fe20007ffe0ff */
[----:B------:R-:W0:Y:S01]  /*0050*/  LDCU.64 UR6, c[0x0][0x358] ;  /* 0x00006b00ff0677ac */ /* 0x000e220008000a00 */
[C---:B------:R-:W-:Y:S02]  /*0060*/  LOP3.LUT R2, R3.reuse, 0x7, RZ, 0xc0, !PT ;  /* 0x0000000703027812 */ /* 0x040fe400078ec0ff */
[----:B------:R-:W-:Y:S01]  /*0070*/  ISETP.GE.U32.AND P0, PT, R0, 0x7, PT ;  /* 0x000000070000780c */ /* 0x000fe20003f06070 */
[----:B------:R-:W-:Y:S01]  /*0080*/  UMOV UR4, URZ ;  /* 0x000000ff00047c82 */ /* 0x000fe20008000000 */
[C---:B------:R-:W-:Y:S02]  /*0090*/  LOP3.LUT R0, R3.reuse, 0x7ffffff8, RZ, 0xc0, !PT ;  /* 0x7ffffff803007812 */ /* 0x040fe400078ec0ff */
[----:B------:R-:W-:Y:S02]  /*00a0*/  LOP3.LUT R3, R3, 0x3, RZ, 0xc0, !PT ;  /* 0x0000000303037812 */ /* 0x000fe400078ec0ff */
[----:B------:R-:W-:-:S07]  /*00b0*/  IADD3 R4, PT, PT, -R0, RZ, RZ ;  /* 0x000000ff00047210 */ /* 0x000fce0007ffe1ff */
.L_x_11:
[----:B-1----:R-:W1:Y:S01]  /*00c0*/  LDCU UR8, c[0x0][0x398] ;  /* 0x00007300ff0877ac */ /* 0x002e620008000800 */
[----:B------:R-:W-:Y:S01]  /*00d0*/  HFMA2 R5, -RZ, RZ, 0, 0 ;  /* 0x00000000ff057431 */ /* 0x000fe200000001ff */
[----:B-1----:R-:W-:Y:S02]  /*00e0*/  UIMAD UR5, UR4, UR8, URZ ;  /* 0x00000008040572a4 */ /* 0x002fe4000f8e02ff */
[----:B------:R-:W-:-:S04]  /*00f0*/  UIADD3 UR4, UPT, UPT, UR4, 0x1, URZ ;  /* 0x0000000104047890 */ /* 0x000fc8000fffe0ff */
[----:B------:R-:W-:-:S11]  /*0100*/  UISETP.NE.AND UP0, UPT, UR4, UR8, UPT ;  /* 0x000000080400728c */ /* 0x000fd6000bf05270 */
.L_x_10:
[----:B-1----:R-:W-:Y:S01]  /*0110*/  MOV R16, RZ ;  /* 0x000000ff00107202 */ /* 0x002fe20000000f00 */
[----:B------:R-:W-:Y:S01]  /*0120*/  IMAD.MOV.U32 R14, RZ, RZ, RZ ;  /* 0x000000ffff0e7224 */ /* 0x000fe200078e00ff */
[----:B------:R-:W-:Y:S06]  /*0130*/  @!P0 BRA `(.L_x_5) ;  /* 0x0000000000f08947 */ /* 0x000fec0003800000 */
[----:B------:R-:W1:Y:S01]  /*0140*/  LDC R8, c[0x0][0x398] ;  /* 0x0000e600ff087b82 */ /* 0x000e620000000800 */
[----:B------:R-:W-:Y:S01]  /*0150*/  MOV R16, RZ ;  /* 0x000000ff00107202 */ /* 0x000fe20000000f00 */
[----:B------:R-:W-:Y:S01]  /*0160*/  IMAD.MOV.U32 R10, RZ, RZ, R4 ;  /* 0x000000ffff0a7224 */ /* 0x000fe200078e0004 */
[----:B------:R-:W-:Y:S02]  /*0170*/  MOV R9, UR5 ;  /* 0x0000000500097c02 */ /* 0x000fe40008000f00 */
[-C--:B------:R-:W-:Y:S02]  /*0180*/  MOV R7, R5.reuse ;  /* 0x0000000500077202 */ /* 0x080fe40000000f00 */
[----:B-1----:R-:W-:Y:S01]  /*0190*/  IADD3 R11, PT, PT, R5, R8, RZ ;  /* 0x00000008050b7210 */ /* 0x002fe20007ffe0ff */
[C-C-:B------:R-:W-:Y:S01]  /*01a0*/  IMAD R25, R8.reuse, 0x3, R5.reuse ;  /* 0x0000000308197824 */ /* 0x140fe200078e0205 */
[CC--:B------:R-:W-:Y:S01]  /*01b0*/  LEA R6, R8.reuse, R5.reuse, 0x1 ;  /* 0x0000000508067211 */ /* 0x0c0fe200078e08ff */
[C-C-:B------:R-:W-:Y:S01]  /*01c0*/  IMAD R29, R8.reuse, 0x5, R5.reuse ;  /* 0x00000005081d7824 */ /* 0x140fe200078e0205 */
[C---:B------:R-:W-:Y:S01]  /*01d0*/  LEA R27, R8.reuse, R5, 0x2 ;  /* 0x00000005081b7211 */ /* 0x040fe200078e10ff */
[----:B------:R-:W-:-:S02]  /*01e0*/  IMAD R24, R8, 0x6, R5 ;  /* 0x0000000608187824 */ /* 0x000fc400078e0205 */
[----:B------:R-:W-:-:S07]  /*01f0*/  IMAD R26, R8, 0x7, R5 ;  /* 0x00000007081a7824 */ /* 0x000fce00078e0205 */
.L_x_6:
[----:B------:R-:W1:Y:S08]  /*0200*/  LDC.64 R14, c[0x0][0x388] ;  /* 0x0000e200ff0e7b82 */ /* 0x000e700000000a00 */
[----:B------:R-:W2:Y:S01]  /*0210*/  LDC.64 R12, c[0x0][0x380] ;  /* 0x0000e000ff0c7b82 */ /* 0x000ea20000000a00 */
[----:B-1----:R-:W-:-:S06]  /*0220*/  IMAD.WIDE.U32 R18, R7, 0x4, R14 ;  /* 0x0000000407127825 */ /* 0x002fcc00078e000e */
[----:B0-----:R-:W3:Y:S01]  /*0230*/  LDG.E R18, desc[UR6][R18.64] ;  /* 0x0000000612127981 */ /* 0x001ee2000c1e1900 */
[----:B--2---:R-:W-:-:S05]  /*0240*/  IMAD.WIDE.U32 R12, R9, 0x4, R12 ;  /* 0x00000004090c7825 */ /* 0x004fca00078e000c */
[----:B------:R-:W3:Y:S01]  /*0250*/  LDG.E R17, desc[UR6][R12.64] ;  /* 0x000000060c117981 */ /* 0x000ee2000c1e1900 */
[----:B------:R-:W-:-:S03]  /*0260*/  IMAD.WIDE.U32 R22, R11, 0x4, R14 ;  /* 0x000000040b167825 */ /* 0x000fc600078e000e */
[----:B------:R-:W2:Y:S01]  /*0270*/  LDG.E R19, desc[UR6][R12.64+0x8] ;  /* 0x000008060c137981 */ /* 0x000ea2000c1e1900 */
[----:B------:R-:W-:-:S03]  /*0280*/  IMAD.WIDE.U32 R20, R6, 0x4, R14 ;  /* 0x0000000406147825 */ /* 0x000fc600078e000e */
[----:B------:R-:W4:Y:S04]  /*0290*/  LDG.E R22, desc[UR6][R22.64] ;  /* 0x0000000616167981 */ /* 0x000f28000c1e1900 */
[----:B------:R-:W2:Y:S04]  /*02a0*/  LDG.E R20, desc[UR6][R20.64] ;  /* 0x0000000614147981 */ /* 0x000ea8000c1e1900 */
[----:B------:R-:W5:Y:S01]  /*02b0*/  LDG.E R23, desc[UR6][R12.64+0x10] ;  /* 0x000010060c177981 */ /* 0x000f62000c1e1900 */
[----:B---3--:R-:W-:-:S03]  /*02c0*/  FFMA R17, R17, R18, R16 ;  /* 0x0000001211117223 */ /* 0x008fc60000000010 */
[----:B------:R-:W4:Y:S02]  /*02d0*/  LDG.E R16, desc[UR6][R12.64+0x4] ;  /* 0x000004060c107981 */ /* 0x000f24000c1e1900 */
[----:B----4-:R-:W-:Y:S01]  /*02e0*/  FFMA R28, R16, R22, R17 ;  /* 0x00000016101c7223 */ /* 0x010fe20000000011 */
[----:B------:R-:W-:-:S04]  /*02f0*/  IMAD.WIDE.U32 R16, R25, 0x4, R14 ;  /* 0x0000000419107825 */ /* 0x000fc800078e000e */
[----:B--2---:R-:W-:Y:S01]  /*0300*/  FFMA R28, R19, R20, R28 ;  /* 0x00000014131c7223 */ /* 0x004fe2000000001c */
[--C-:B------:R-:W-:Y:S01]  /*0310*/  IMAD.WIDE.U32 R18, R27, 0x4, R14.reuse ;  /* 0x000000041b127825 */ /* 0x100fe200078e000e */
[----:B------:R-:W2:Y:S05]  /*0320*/  LDG.E R16, desc[UR6][R16.64] ;  /* 0x0000000610107981 */ /* 0x000eaa000c1e1900 */
[----:B------:R-:W5:Y:S04]  /*0330*/  LDG.E R18, desc[UR6][R18.64] ;  /* 0x0000000612127981 */ /* 0x000f68000c1e1900 */
[----:B------:R-:W2:Y:S01]  /*0340*/  LDG.E R17, desc[UR6][R12.64+0xc] ;  /* 0x00000c060c117981 */ /* 0x000ea2000c1e1900 */
[----:B------:R-:W-:-:S03]  /*0350*/  IMAD.WIDE.U32 R20, R29, 0x4, R14 ;  /* 0x000000041d147825 */ /* 0x000fc600078e000e */
[----:B------:R-:W3:Y:S04]  /*0360*/  LDG.E R19, desc[UR6][R12.64+0x1c] ;  /* 0x00001c060c137981 */ /* 0x000ee8000c1e1900 */
[----:B------:R-:W4:Y:S01]  /*0370*/  LDG.E R20, desc[UR6][R20.64] ;  /* 0x0000000614147981 */ /* 0x000f22000c1e1900 */
[----:B--2---:R-:W-:-:S03]  /*0380*/  FFMA R28, R17, R16, R28 ;  /* 0x00000010111c7223 */ /* 0x004fc6000000001c */
[----:B------:R-:W4:Y:S01]  /*0390*/  LDG.E R17, desc[UR6][R12.64+0x14] ;  /* 0x000014060c117981 */ /* 0x000f22000c1e1900 */
[----:B-----5:R-:W-:Y:S01]  /*03a0*/  FFMA R28, R23, R18, R28 ;  /* 0x00000012171c7223 */ /* 0x020fe2000000001c */
[--C-:B------:R-:W-:Y:S02]  /*03b0*/  IMAD.WIDE.U32 R22, R24, 0x4, R14.reuse ;  /* 0x0000000418167825 */ /* 0x100fe400078e000e */
[----:B------:R-:W2:Y:S02]  /*03c0*/  LDG.E R16, desc[UR6][R12.64+0x18] ;  /* 0x000018060c107981 */ /* 0x000ea4000c1e1900 */
[----:B------:R-:W-:Y:S02]  /*03d0*/  IMAD.WIDE.U32 R14, R26, 0x4, R14 ;  /* 0x000000041a0e7825 */ /* 0x000fe400078e000e */
[----:B------:R-:W2:Y:S04]  /*03e0*/  LDG.E R22, desc[UR6][R22.64] ;  /* 0x0000000616167981 */ /* 0x000ea8000c1e1900 */
[----:B------:R-:W3:Y:S01]  /*03f0*/  LDG.E R14, desc[UR6][R14.64] ;  /* 0x000000060e0e7981 */ /* 0x000ee2000c1e1900 */
[----:B------:R-:W-:-:S05]  /*0400*/  VIADD R10, R10, 0x8 ;  /* 0x000000080a0a7836 */ /* 0x000fca0000000000 */
[----:B------:R-:W-:Y:S01]  /*0410*/  ISETP.NE.AND P1, PT, R10, RZ, PT ;  /* 0x000000ff0a00720c */ /* 0x000fe20003f25270 */
[C---:B------:R-:W-:Y:S01]  /*0420*/  IMAD R29, R8.reuse, 0x8, R29 ;  /* 0x00000008081d7824 */ /* 0x040fe200078e021d */
[C---:B------:R-:W-:Y:S02]  /*0430*/  LEA R11, R8.reuse, R11, 0x3 ;  /* 0x0000000b080b7211 */ /* 0x040fe400078e18ff */
[C---:B------:R-:W-:Y:S02]  /*0440*/  LEA R6, R8.reuse, R6, 0x3 ;  /* 0x0000000608067211 */ /* 0x040fe400078e18ff */
[C---:B------:R-:W-:Y:S02]  /*0450*/  LEA R25, R8.reuse, R25, 0x3 ;  /* 0x0000001908197211 */ /* 0x040fe400078e18ff */
[C---:B------:R-:W-:Y:S02]  /*0460*/  LEA R27, R8.reuse, R27, 0x3 ;  /* 0x0000001b081b7211 */ /* 0x040fe400078e18ff */
[----:B------:R-:W-:-:S02]  /*0470*/  LEA R24, R8, R24, 0x3 ;  /* 0x0000001808187211 */ /* 0x000fc400078e18ff */
[C---:B------:R-:W-:Y:S02]  /*0480*/  LEA R26, R8.reuse, R26, 0x3 ;  /* 0x0000001a081a7211 */ /* 0x040fe400078e18ff */
[----:B------:R-:W-:Y:S02]  /*0490*/  LEA R7, R8, R7, 0x3 ;  /* 0x0000000708077211 */ /* 0x000fe400078e18ff */
[----:B------:R-:W-:Y:S01]  /*04a0*/  IADD3 R9, PT, PT, R9, 0x8, RZ ;  /* 0x0000000809097810 */ /* 0x000fe20007ffe0ff */
[----:B----4-:R-:W-:-:S04]  /*04b0*/  FFMA R17, R17, R20, R28 ;  /* 0x0000001411117223 */ /* 0x010fc8000000001c */
[----:B--2---:R-:W-:-:S04]  /*04c0*/  FFMA R16, R16, R22, R17 ;  /* 0x0000001610107223 */ /* 0x004fc80000000011 */
[----:B---3--:R-:W-:Y:S01]  /*04d0*/  FFMA R16, R19, R14, R16 ;  /* 0x0000000e13107223 */ /* 0x008fe20000000010 */
[----:B------:R-:W-:Y:S06]  /*04e0*/  @P1 BRA `(.L_x_6) ;  /* 0xfffffffc00441947 */ /* 0x000fec000383ffff */
[----:B------:R-:W-:-:S07]  /*04f0*/  IMAD.MOV.U32 R14, RZ, RZ, R0 ;  /* 0x000000ffff0e7224 */ /* 0x000fce00078e0000 */
.L_x_5:
[----:B------:R-:W-:-:S13]  /*0500*/  ISETP.NE.AND P1, PT, R2, RZ, PT ;  /* 0x000000ff0200720c */ /* 0x000fda0003f25270 */
[----:B------:R-:W-:Y:S05]  /*0510*/  @!P1 BRA `(.L_x_7) ;  /* 0x0000000400209947 */ /* 0x000fea0003800000 */
[----:B------:R-:W-:Y:S02]  /*0520*/  IADD3 R6, PT, PT, R2, -0x1, RZ ;  /* 0xffffffff02067810 */ /* 0x000fe40007ffe0ff */
[----:B------:R-:W-:Y:S02]  /*0530*/  ISETP.NE.AND P1, PT, R3, RZ, PT ;  /* 0x000000ff0300720c */ /* 0x000fe40003f25270 */
[----:B------:R-:W-:-:S13]  /*0540*/  ISETP.GE.U32.AND P2, PT, R6, 0x3, PT ;  /* 0x000000030600780c */ /* 0x000fda0003f46070 */
[----:B------:R-:W-:Y:S05]  /*0550*/  @!P2 BRA `(.L_x_8) ;  /* 0x00000000007ca947 */ /* 0x000fea0003800000 */
[----:B------:R-:W1:Y:S01]  /*0560*/  LDC R15, c[0x0][0x398] ;  /* 0x0000e600ff0f7b82 */ /* 0x000e620000000800 */
[C---:B------:R-:W-:Y:S02]  /*0570*/  IADD3 R11, PT, PT, R14.reuse, UR5, RZ ;  /* 0x000000050e0b7c10 */ /* 0x040fe4000fffe0ff */
[----:B------:R-:W-:-:S04]  /*0580*/  IADD3 R20, P2, PT, R14, UR5, RZ ;  /* 0x000000050e147c10 */ /* 0x000fc8000ff5e0ff */
[----:B------:R-:W-:Y:S01]  /*0590*/  IADD3.X R21, PT, PT, RZ, RZ, RZ, P2, !PT ;  /* 0x000000ffff157210 */ /* 0x000fe200017fe4ff */
[----:B------:R-:W2:Y:S08]  /*05a0*/  LDC.64 R18, c[0x0][0x380] ;  /* 0x0000e000ff127b82 */ /* 0x000eb00000000a00 */
[----:B------:R-:W3:Y:S08]  /*05b0*/  LDC.64 R8, c[0x0][0x388] ;  /* 0x0000e200ff087b82 */ /* 0x000ef00000000a00 */
[----:B------:R-:W4:Y:S01]  /*05c0*/  LDC.64 R6, c[0x0][0x380] ;  /* 0x0000e000ff067b82 */ /* 0x000f220000000a00 */
[----:B-1----:R-:W-:-:S05]  /*05d0*/  IMAD R10, R14, R15, R5 ;  /* 0x0000000f0e0a7224 */ /* 0x002fca00078e0205 */
[----:B------:R-:W-:Y:S01]  /*05e0*/  IADD3 R17, PT, PT, R10, R15, RZ ;  /* 0x0000000f0a117210 */ /* 0x000fe20007ffe0ff */
[----:B--2---:R-:W-:-:S06]  /*05f0*/  IMAD.WIDE.U32 R18, R11, 0x4, R18 ;  /* 0x000000040b127825 */ /* 0x004fcc00078e0012 */
[----:B0-----:R-:W2:Y:S01]  /*0600*/  LDG.E R19, desc[UR6][R18.64] ;  /* 0x0000000612137981 */ /* 0x001ea2000c1e1900 */
[----:B---3--:R-:W-:-:S04]  /*0610*/  IMAD.WIDE.U32 R10, R10, 0x4, R8 ;  /* 0x000000040a0a7825 */ /* 0x008fc800078e0008 */
[C---:B------:R-:W-:Y:S02]  /*0620*/  IMAD.WIDE.U32 R12, R17.reuse, 0x4, R8 ;  /* 0x00000004110c7825 */ /* 0x040fe400078e0008 */
[----:B------:R-:W2:Y:S01]  /*0630*/  LDG.E R10, desc[UR6][R10.64] ;  /* 0x000000060a0a7981 */ /* 0x000ea2000c1e1900 */
[C---:B----4-:R-:W-:Y:S01]  /*0640*/  LEA R6, P2, R20.reuse, R6, 0x2 ;  /* 0x0000000614067211 */ /* 0x050fe200078410ff */
[----:B------:R-:W-:Y:S02]  /*0650*/  IMAD.IADD R17, R17, 0x1, R15 ;  /* 0x0000000111117824 */ /* 0x000fe400078e020f */
[----:B------:R-:W3:Y:S01]  /*0660*/  LDG.E R12, desc[UR6][R12.64] ;  /* 0x000000060c0c7981 */ /* 0x000ee2000c1e1900 */
[----:B------:R-:W-:Y:S01]  /*0670*/  LEA.HI.X R7, R20, R7, R21, 0x2, P2 ;  /* 0x0000000714077211 */ /* 0x000fe200010f1415 */
[C---:B------:R-:W-:Y:S01]  /*0680*/  IMAD.WIDE.U32 R20, R17.reuse, 0x4, R8 ;  /* 0x0000000411147825 */ /* 0x040fe200078e0008 */
[----:B------:R-:W-:-:S03]  /*0690*/  IADD3 R15, PT, PT, R17, R15, RZ ;  /* 0x0000000f110f7210 */ /* 0x000fc60007ffe0ff */
[----:B------:R-:W3:Y:S02]  /*06a0*/  LDG.E R22, desc[UR6][R6.64+0x4] ;  /* 0x0000040606167981 */ /* 0x000ee4000c1e1900 */
[----:B------:R-:W-:Y:S02]  /*06b0*/  IMAD.WIDE.U32 R8, R15, 0x4, R8 ;  /* 0x000000040f087825 */ /* 0x000fe400078e0008 */
[----:B------:R-:W4:Y:S04]  /*06c0*/  LDG.E R20, desc[UR6][R20.64] ;  /* 0x0000000614147981 */ /* 0x000f28000c1e1900 */
[----:B------:R-:W4:Y:S04]  /*06d0*/  LDG.E R24, desc[UR6][R6.64+0x8] ;  /* 0x0000080606187981 */ /* 0x000f28000c1e1900 */
[----:B------:R-:W5:Y:S04]  /*06e0*/  LDG.E R8, desc[UR6][R8.64] ;  /* 0x0000000608087981 */ /* 0x000f68000c1e1900 */
[----:B------:R-:W5:Y:S01]  /*06f0*/  LDG.E R18, desc[UR6][R6.64+0xc] ;  /* 0x00000c0606127981 */ /* 0x000f62000c1e1900 */
[----:B------:R-:W-:Y:S01]  /*0700*/  IADD3 R14, PT, PT, R14, 0x4, RZ ;  /* 0x000000040e0e7810 */ /* 0x000fe20007ffe0ff */
[----:B--2---:R-:W-:-:S04]  /*0710*/  FFMA R19, R19, R10, R16 ;  /* 0x0000000a13137223 */ /* 0x004fc80000000010 */
[----:B---3--:R-:W-:-:S04]  /*0720*/  FFMA R19, R22, R12, R19 ;  /* 0x0000000c16137223 */ /* 0x008fc80000000013 */
[----:B----4-:R-:W-:-:S04]  /*0730*/  FFMA R19, R24, R20, R19 ;  /* 0x0000001418137223 */ /* 0x010fc80000000013 */
[----:B-----5:R-:W-:-:S07]  /*0740*/  FFMA R16, R18, R8, R19 ;  /* 0x0000000812107223 */ /* 0x020fce0000000013 */
.L_x_8:
[----:B------:R-:W-:Y:S05]  /*0750*/  @!P1 BRA `(.L_x_7) ;  /* 0x0000000000909947 */ /* 0x000fea0003800000 */
[----:B------:R-:W1:Y:S01]  /*0760*/  LDC R12, c[0x0][0x398] ;  /* 0x0000e600ff0c7b82 */ /* 0x000e620000000800 */
[----:B------:R-:W-:Y:S02]  /*0770*/  ISETP.NE.AND P2, PT, R3, 0x1, PT ;  /* 0x000000010300780c */ /* 0x000fe40003f45270 */
[----:B-1----:R-:W-:-:S04]  /*0780*/  LOP3.LUT R6, R12, 0x1, RZ, 0xc0, !PT ;  /* 0x000000010c067812 */ /* 0x002fc800078ec0ff */
[----:B------:R-:W-:-:S07]  /*0790*/  ISETP.NE.U32.AND P1, PT, R6, 0x1, PT ;  /* 0x000000010600780c */ /* 0x000fce0003f25070 */
[----:B------:R-:W-:Y:S06]  /*07a0*/  @!P2 BRA `(.L_x_9) ;  /* 0x000000000054a947 */ /* 0x000fec0003800000 */
[----:B------:R-:W1:Y:S01]  /*07b0*/  LDC R10, c[0x0][0x398] ;  /* 0x0000e600ff0a7b82 */ /* 0x000e620000000800 */
[C---:B------:R-:W-:Y:S02]  /*07c0*/  IADD3 R11, PT, PT, R14.reuse, UR5, RZ ;  /* 0x000000050e0b7c10 */ /* 0x040fe4000fffe0ff */
[----:B------:R-:W-:-:S04]  /*07d0*/  IADD3 R15, P2, PT, R14, UR5, RZ ;  /* 0x000000050e0f7c10 */ /* 0x000fc8000ff5e0ff */
[----:B------:R-:W-:Y:S01]  /*07e0*/  IADD3.X R20, PT, PT, RZ, RZ, RZ, P2, !PT ;  /* 0x000000ffff147210 */ /* 0x000fe200017fe4ff */
[----:B------:R-:W2:Y:S08]  /*07f0*/  LDC.64 R18, c[0x0][0x380] ;  /* 0x0000e000ff127b82 */ /* 0x000eb00000000a00 */
[----:B------:R-:W3:Y:S08]  /*0800*/  LDC.64 R8, c[0x0][0x380] ;  /* 0x0000e000ff087b82 */ /* 0x000ef00000000a00 */
[----:B------:R-:W4:Y:S01]  /*0810*/  LDC.64 R6, c[0x0][0x388] ;  /* 0x0000e200ff067b82 */ /* 0x000f220000000a00 */
[----:B-1----:R-:W-:-:S04]  /*0820*/  IMAD R13, R14, R10, R5 ;  /* 0x0000000a0e0d7224 */ /* 0x002fc800078e0205 */
[----:B------:R-:W-:Y:S02]  /*0830*/  IMAD.IADD R17, R13, 0x1, R10 ;  /* 0x000000010d117824 */ /* 0x000fe400078e020a */
[----:B--2---:R-:W-:-:S06]  /*0840*/  IMAD.WIDE.U32 R18, R11, 0x4, R18 ;  /* 0x000000040b127825 */ /* 0x004fcc00078e0012 */
[----:B0-----:R-:W2:Y:S01]  /*0850*/  LDG.E R19, desc[UR6][R18.64] ;  /* 0x0000000612137981 */ /* 0x001ea2000c1e1900 */
[----:B---3--:R-:W-:-:S04]  /*0860*/  LEA R8, P2, R15, R8, 0x2 ;  /* 0x000000080f087211 */ /* 0x008fc800078410ff */
[----:B------:R-:W-:Y:S01]  /*0870*/  LEA.HI.X R9, R15, R9, R20, 0x2, P2 ;  /* 0x000000090f097211 */ /* 0x000fe200010f1414 */
[----:B----4-:R-:W-:-:S05]  /*0880*/  IMAD.WIDE.U32 R10, R13, 0x4, R6 ;  /* 0x000000040d0a7825 */ /* 0x010fca00078e0006 */
[----:B------:R-:W3:Y:S01]  /*0890*/  LDG.E R9, desc[UR6][R8.64+0x4] ;  /* 0x0000040608097981 */ /* 0x000ee2000c1e1900 */
[----:B------:R-:W-:-:S03]  /*08a0*/  IMAD.WIDE.U32 R6, R17, 0x4, R6 ;  /* 0x0000000411067825 */ /* 0x000fc600078e0006 */
[----:B------:R-:W2:Y:S04]  /*08b0*/  LDG.E R10, desc[UR6][R10.64] ;  /* 0x000000060a0a7981 */ /* 0x000ea8000c1e1900 */
[----:B------:R-:W3:Y:S01]  /*08c0*/  LDG.E R6, desc[UR6][R6.64] ;  /* 0x0000000606067981 */ /* 0x000ee2000c1e1900 */
[----:B------:R-:W-:Y:S01]  /*08d0*/  IADD3 R14, PT, PT, R14, 0x2, RZ ;  /* 0x000000020e0e7810 */ /* 0x000fe20007ffe0ff */
[----:B--2---:R-:W-:-:S04]  /*08e0*/  FFMA R16, R19, R10, R16 ;  /* 0x0000000a13107223 */ /* 0x004fc80000000010 */
[----:B---3--:R-:W-:-:S07]  /*08f0*/  FFMA R16, R9, R6, R16 ;  /* 0x0000000609107223 */ /* 0x008fce0000000010 */
.L_x_9:
[----:B------:R-:W-:Y:S05]  /*0900*/  @P1 BRA `(.L_x_7) ;  /* 0x0000000000241947 */ /* 0x000fea0003800000 */
[----:B------:R-:W1:Y:S01]  /*0910*/  LDC.64 R6, c[0x0][0x380] ;  /* 0x0000e000ff067b82 */ /* 0x000e620000000a00 */
[C---:B------:R-:W-:Y:S01]  /*0920*/  IADD3 R11, PT, PT, R14.reuse, UR5, RZ ;  /* 0x000000050e0b7c10 */ /* 0x040fe2000fffe0ff */
[----:B------:R-:W-:-:S06]  /*0930*/  IMAD R13, R14, R12, R5 ;  /* 0x0000000c0e0d7224 */ /* 0x000fcc00078e0205 */
[----:B------:R-:W2:Y:S01]  /*0940*/  LDC.64 R8, c[0x0][0x388] ;  /* 0x0000e200ff087b82 */ /* 0x000ea20000000a00 */
[----:B-1----:R-:W-:-:S06]  /*0950*/  IMAD.WIDE.U32 R6, R11, 0x4, R6 ;  /* 0x000000040b067825 */ /* 0x002fcc00078e0006 */
[----:B0-----:R-:W3:Y:S01]  /*0960*/  LDG.E R7, desc[UR6][R6.64] ;  /* 0x0000000606077981 */ /* 0x001ee2000c1e1900 */
[----:B--2---:R-:W-:-:S06]  /*0970*/  IMAD.WIDE.U32 R8, R13, 0x4, R8 ;  /* 0x000000040d087825 */ /* 0x004fcc00078e0008 */
[----:B------:R-:W3:Y:S02]  /*0980*/  LDG.E R8, desc[UR6][R8.64] ;  /* 0x0000000608087981 */ /* 0x000ee4000c1e1900 */
[----:B---3--:R-:W-:-:S07]  /*0990*/  FFMA R16, R7, R8, R16 ;  /* 0x0000000807107223 */ /* 0x008fce0000000010 */
.L_x_7:
[----:B------:R-:W1:Y:S01]  /*09a0*/  LDCU UR8, c[0x0][0x398] ;  /* 0x00007300ff0877ac */ /* 0x000e620008000800 */
[----:B------:R-:W2:Y:S01]  /*09b0*/  LDC.64 R6, c[0x0][0x390] ;  /* 0x0000e400ff067b82 */ /* 0x000ea20000000a00 */
[C---:B------:R-:W-:Y:S02]  /*09c0*/  IADD3 R9, PT, PT, R5.reuse, UR5, RZ ;  /* 0x0000000505097c10 */ /* 0x040fe4000fffe0ff */
[----:B------:R-:W-:-:S04]  /*09d0*/  IADD3 R5, PT, PT, R5, 0x1, RZ ;  /* 0x0000000105057810 */ /* 0x000fc80007ffe0ff */
[----:B-1----:R-:W-:Y:S01]  /*09e0*/  ISETP.NE.AND P1, PT, R5, UR8, PT ;  /* 0x0000000805007c0c */ /* 0x002fe2000bf25270 */
[----:B--2---:R-:W-:-:S05]  /*09f0*/  IMAD.WIDE.U32 R6, R9, 0x4, R6 ;  /* 0x0000000409067825 */ /* 0x004fca00078e0006 */
[----:B0-----:R1:W-:Y:S07]  /*0a00*/  STG.E desc[UR6][R6.64], R16 ;  /* 0x0000001006007986 */ /* 0x0013ee000c101906 */
[----:B------:R-:W-:Y:S05]  /*0a10*/  @P1 BRA `(.L_x_10) ;  /* 0xfffffff400bc1947 */ /* 0x000fea000383ffff */
[----:B------:R-:W-:Y:S05]  /*0a20*/  BRA.U UP0, `(.L_x_11) ;  /* 0xfffffff500a47547 */ /* 0x000fea000b83ffff */
[----:B------:R-:W-:Y:S05]  /*0a30*/  EXIT ;  /* 0x000000000000794d */ /* 0x000fea0003800000 */
.L_x_12:
        /* <DEDUP_REMOVED lines=12> */
.L_x_14:


//--------------------- .nv.shared.reserved.0     --------------------------
	.section	.nv.shared.reserved.0,"aw",@nobits
	.weak		__nv_reservedSMEM_offset_0_alias
	.size		__nv_reservedSMEM_offset_0_alias, 0, 64
	.other		__nv_reservedSMEM_offset_0_alias,@"STO_CUDA_RESERVED_SHARED STV_DEFAULT"
__nv_reservedSMEM_offset_0_alias:
	.zero		0
	.zero		64


//--------------------- .nv.constant0._Z10gpu_matmulPfS_S_i --------------------------
	.section	.nv.constant0._Z10gpu_matmulPfS_S_i,"a",@progbits
	.sectionflags	@""
	.align	4
.nv.constant0._Z10gpu_matmulPfS_S_i:
	.zero		924


//--------------------- .nv.constant0._Z10seq_matmulPKfS0_Pfi --------------------------
	.section	.nv.constant0._Z10seq_matmulPKfS0_Pfi,"a",@progbits
	.sectionflags	@""
	.align	4
.nv.constant0._Z10seq_matmulPKfS0_Pfi:
	.zero		924


//--------------------- SYMBOLS --------------------------

	.type		.nv.reservedSmem.offset0,@object
	.size		.nv.reservedSmem.offset0,0x4
